//
// Generated by NVIDIA NVVM Compiler
//
// Compiler Build ID: CL-36424714
// Cuda compilation tools, release 13.0, V13.0.88
// Based on NVVM 20.0.0
//

.version 9.0
.target sm_100
.address_size 64

	// .globl	_ZN8pygpukit3ops2nn20layernorm_f32_kernelEPKfS3_S3_Pfmmf
// _ZZN8pygpukit3ops2nn20layernorm_f32_kernelEPKfS3_S3_PfmmfE10shared_sum has been demoted
// _ZZN8pygpukit3ops2nn20layernorm_f32_kernelEPKfS3_S3_PfmmfE4mean has been demoted
// _ZZN8pygpukit3ops2nn20layernorm_f32_kernelEPKfS3_S3_PfmmfE7inv_std has been demoted
// _ZZN8pygpukit3ops2nn20layernorm_f64_kernelEPKdS3_S3_PdmmdE10shared_sum has been demoted
// _ZZN8pygpukit3ops2nn20layernorm_f64_kernelEPKdS3_S3_PdmmdE4mean has been demoted
// _ZZN8pygpukit3ops2nn20layernorm_f64_kernelEPKdS3_S3_PdmmdE7inv_std has been demoted
// _ZZN8pygpukit3ops2nn20layernorm_f16_kernelEPK6__halfS4_S4_PS2_mmfE10shared_sum has been demoted
// _ZZN8pygpukit3ops2nn20layernorm_f16_kernelEPK6__halfS4_S4_PS2_mmfE4mean has been demoted
// _ZZN8pygpukit3ops2nn20layernorm_f16_kernelEPK6__halfS4_S4_PS2_mmfE7inv_std has been demoted
// _ZZN8pygpukit3ops2nn21layernorm_bf16_kernelEPK13__nv_bfloat16S4_S4_PS2_mmfE10shared_sum has been demoted
// _ZZN8pygpukit3ops2nn21layernorm_bf16_kernelEPK13__nv_bfloat16S4_S4_PS2_mmfE4mean has been demoted
// _ZZN8pygpukit3ops2nn21layernorm_bf16_kernelEPK13__nv_bfloat16S4_S4_PS2_mmfE7inv_std has been demoted
// _ZZN8pygpukit3ops2nn18rmsnorm_f32_kernelEPKfS3_PfmmfE10shared_sum has been demoted
// _ZZN8pygpukit3ops2nn18rmsnorm_f32_kernelEPKfS3_PfmmfE7inv_rms has been demoted
// _ZZN8pygpukit3ops2nn18rmsnorm_f64_kernelEPKdS3_PdmmdE10shared_sum has been demoted
// _ZZN8pygpukit3ops2nn18rmsnorm_f64_kernelEPKdS3_PdmmdE7inv_rms has been demoted
// _ZZN8pygpukit3ops2nn18rmsnorm_f16_kernelEPK6__halfS4_PS2_mmfE10shared_sum has been demoted
// _ZZN8pygpukit3ops2nn18rmsnorm_f16_kernelEPK6__halfS4_PS2_mmfE7inv_rms has been demoted
// _ZZN8pygpukit3ops2nn19rmsnorm_bf16_kernelEPK13__nv_bfloat16S4_PS2_mmfE10shared_sum has been demoted
// _ZZN8pygpukit3ops2nn19rmsnorm_bf16_kernelEPK13__nv_bfloat16S4_PS2_mmfE7inv_rms has been demoted

.visible .entry _ZN8pygpukit3ops2nn20layernorm_f32_kernelEPKfS3_S3_Pfmmf(
	.param .u64 .ptr .align 1 _ZN8pygpukit3ops2nn20layernorm_f32_kernelEPKfS3_S3_Pfmmf_param_0,
	.param .u64 .ptr .align 1 _ZN8pygpukit3ops2nn20layernorm_f32_kernelEPKfS3_S3_Pfmmf_param_1,
	.param .u64 .ptr .align 1 _ZN8pygpukit3ops2nn20layernorm_f32_kernelEPKfS3_S3_Pfmmf_param_2,
	.param .u64 .ptr .align 1 _ZN8pygpukit3ops2nn20layernorm_f32_kernelEPKfS3_S3_Pfmmf_param_3,
	.param .u64 _ZN8pygpukit3ops2nn20layernorm_f32_kernelEPKfS3_S3_Pfmmf_param_4,
	.param .u64 _ZN8pygpukit3ops2nn20layernorm_f32_kernelEPKfS3_S3_Pfmmf_param_5,
	.param .f32 _ZN8pygpukit3ops2nn20layernorm_f32_kernelEPKfS3_S3_Pfmmf_param_6
)
{
	.reg .pred 	%p<41>;
	.reg .b32 	%r<69>;
	.reg .b32 	%f<84>;
	.reg .b64 	%rd<36>;
	// demoted variable
	.shared .align 4 .b8 _ZZN8pygpukit3ops2nn20layernorm_f32_kernelEPKfS3_S3_PfmmfE10shared_sum[128];
	// demoted variable
	.shared .align 4 .f32 _ZZN8pygpukit3ops2nn20layernorm_f32_kernelEPKfS3_S3_PfmmfE4mean;
	// demoted variable
	.shared .align 4 .f32 _ZZN8pygpukit3ops2nn20layernorm_f32_kernelEPKfS3_S3_PfmmfE7inv_std;
	ld.param.u64 	%rd14, [_ZN8pygpukit3ops2nn20layernorm_f32_kernelEPKfS3_S3_Pfmmf_param_0];
	ld.param.u64 	%rd15, [_ZN8pygpukit3ops2nn20layernorm_f32_kernelEPKfS3_S3_Pfmmf_param_1];
	ld.param.u64 	%rd16, [_ZN8pygpukit3ops2nn20layernorm_f32_kernelEPKfS3_S3_Pfmmf_param_2];
	ld.param.u64 	%rd17, [_ZN8pygpukit3ops2nn20layernorm_f32_kernelEPKfS3_S3_Pfmmf_param_3];
	ld.param.u64 	%rd19, [_ZN8pygpukit3ops2nn20layernorm_f32_kernelEPKfS3_S3_Pfmmf_param_4];
	ld.param.u64 	%rd18, [_ZN8pygpukit3ops2nn20layernorm_f32_kernelEPKfS3_S3_Pfmmf_param_5];
	ld.param.f32 	%f19, [_ZN8pygpukit3ops2nn20layernorm_f32_kernelEPKfS3_S3_Pfmmf_param_6];
	mov.u32 	%r14, %ctaid.x;
	cvt.u64.u32 	%rd1, %r14;
	setp.le.u64 	%p2, %rd19, %rd1;
	@%p2 bra 	$L__BB0_25;
	cvta.to.global.u64 	%rd20, %rd14;
	mul.lo.s64 	%rd2, %rd18, %rd1;
	shl.b64 	%rd21, %rd2, 2;
	add.s64 	%rd3, %rd20, %rd21;
	mov.u32 	%r68, %tid.x;
	cvt.u64.u32 	%rd35, %r68;
	setp.le.u64 	%p3, %rd18, %rd35;
	mov.f32 	%f78, 0f00000000;
	@%p3 bra 	$L__BB0_4;
	mov.f32 	%f78, 0f00000000;
	mov.u32 	%r2, %ntid.x;
	mov.u64 	%rd33, %rd35;
	mov.u32 	%r66, %r68;
$L__BB0_3:
	shl.b64 	%rd22, %rd33, 2;
	add.s64 	%rd23, %rd3, %rd22;
	ld.global.nc.f32 	%f22, [%rd23];
	add.f32 	%f78, %f78, %f22;
	add.s32 	%r66, %r66, %r2;
	cvt.s64.s32 	%rd33, %r66;
	setp.gt.u64 	%p4, %rd18, %rd33;
	@%p4 bra 	$L__BB0_3;
$L__BB0_4:
	mov.b32 	%r15, %f78;
	shfl.sync.down.b32	%r16|%p5, %r15, 16, 31, -1;
	mov.b32 	%f23, %r16;
	add.f32 	%f24, %f78, %f23;
	mov.b32 	%r17, %f24;
	shfl.sync.down.b32	%r18|%p6, %r17, 8, 31, -1;
	mov.b32 	%f25, %r18;
	add.f32 	%f26, %f24, %f25;
	mov.b32 	%r19, %f26;
	shfl.sync.down.b32	%r20|%p7, %r19, 4, 31, -1;
	mov.b32 	%f27, %r20;
	add.f32 	%f28, %f26, %f27;
	mov.b32 	%r21, %f28;
	shfl.sync.down.b32	%r22|%p8, %r21, 2, 31, -1;
	mov.b32 	%f29, %r22;
	add.f32 	%f30, %f28, %f29;
	mov.b32 	%r23, %f30;
	shfl.sync.down.b32	%r24|%p9, %r23, 1, 31, -1;
	mov.b32 	%f31, %r24;
	add.f32 	%f4, %f30, %f31;
	and.b32  	%r5, %r68, 31;
	setp.ne.s32 	%p10, %r5, 0;
	shr.u32 	%r25, %r68, 3;
	and.b32  	%r26, %r25, 124;
	mov.u32 	%r27, _ZZN8pygpukit3ops2nn20layernorm_f32_kernelEPKfS3_S3_PfmmfE10shared_sum;
	add.s32 	%r6, %r27, %r26;
	@%p10 bra 	$L__BB0_6;
	st.shared.f32 	[%r6], %f4;
$L__BB0_6:
	bar.sync 	0;
	setp.gt.u32 	%p12, %r68, 31;
	shl.b32 	%r28, %r68, 2;
	add.s32 	%r7, %r27, %r28;
	mov.pred 	%p40, 0;
	@%p12 bra 	$L__BB0_11;
	mov.u32 	%r30, %ntid.x;
	add.s32 	%r31, %r30, 31;
	shr.u32 	%r32, %r31, 5;
	setp.ge.u32 	%p13, %r68, %r32;
	mov.f32 	%f79, 0f00000000;
	@%p13 bra 	$L__BB0_9;
	ld.shared.f32 	%f79, [%r7];
$L__BB0_9:
	mov.b32 	%r33, %f79;
	shfl.sync.down.b32	%r34|%p15, %r33, 16, 31, -1;
	mov.b32 	%f33, %r34;
	add.f32 	%f34, %f79, %f33;
	mov.b32 	%r35, %f34;
	shfl.sync.down.b32	%r36|%p16, %r35, 8, 31, -1;
	mov.b32 	%f35, %r36;
	add.f32 	%f36, %f34, %f35;
	mov.b32 	%r37, %f36;
	shfl.sync.down.b32	%r38|%p17, %r37, 4, 31, -1;
	mov.b32 	%f37, %r38;
	add.f32 	%f38, %f36, %f37;
	mov.b32 	%r39, %f38;
	shfl.sync.down.b32	%r40|%p18, %r39, 2, 31, -1;
	mov.b32 	%f39, %r40;
	add.f32 	%f40, %f38, %f39;
	mov.b32 	%r41, %f40;
	shfl.sync.down.b32	%r42|%p19, %r41, 1, 31, -1;
	mov.b32 	%f41, %r42;
	add.f32 	%f7, %f40, %f41;
	setp.ne.s32 	%p20, %r68, 0;
	@%p20 bra 	$L__BB0_11;
	cvt.rn.f32.u64 	%f42, %rd18;
	div.rn.f32 	%f43, %f7, %f42;
	st.shared.f32 	[_ZZN8pygpukit3ops2nn20layernorm_f32_kernelEPKfS3_S3_PfmmfE4mean], %f43;
	mov.pred 	%p40, -1;
$L__BB0_11:
	setp.le.u64 	%p22, %rd18, %rd35;
	bar.sync 	0;
	mov.f32 	%f81, 0f00000000;
	@%p22 bra 	$L__BB0_14;
	ld.shared.f32 	%f8, [_ZZN8pygpukit3ops2nn20layernorm_f32_kernelEPKfS3_S3_PfmmfE4mean];
	mov.f32 	%f81, 0f00000000;
	mov.u32 	%r8, %ntid.x;
	mov.u64 	%rd34, %rd35;
	mov.u32 	%r67, %r68;
$L__BB0_13:
	shl.b64 	%rd24, %rd34, 2;
	add.s64 	%rd25, %rd3, %rd24;
	ld.global.nc.f32 	%f46, [%rd25];
	sub.f32 	%f47, %f46, %f8;
	fma.rn.f32 	%f81, %f47, %f47, %f81;
	add.s32 	%r67, %r67, %r8;
	cvt.s64.s32 	%rd34, %r67;
	setp.gt.u64 	%p23, %rd18, %rd34;
	@%p23 bra 	$L__BB0_13;
$L__BB0_14:
	setp.ne.s32 	%p24, %r5, 0;
	mov.b32 	%r43, %f81;
	shfl.sync.down.b32	%r44|%p25, %r43, 16, 31, -1;
	mov.b32 	%f48, %r44;
	add.f32 	%f49, %f81, %f48;
	mov.b32 	%r45, %f49;
	shfl.sync.down.b32	%r46|%p26, %r45, 8, 31, -1;
	mov.b32 	%f50, %r46;
	add.f32 	%f51, %f49, %f50;
	mov.b32 	%r47, %f51;
	shfl.sync.down.b32	%r48|%p27, %r47, 4, 31, -1;
	mov.b32 	%f52, %r48;
	add.f32 	%f53, %f51, %f52;
	mov.b32 	%r49, %f53;
	shfl.sync.down.b32	%r50|%p28, %r49, 2, 31, -1;
	mov.b32 	%f54, %r50;
	add.f32 	%f55, %f53, %f54;
	mov.b32 	%r51, %f55;
	shfl.sync.down.b32	%r52|%p29, %r51, 1, 31, -1;
	mov.b32 	%f56, %r52;
	add.f32 	%f83, %f55, %f56;
	@%p24 bra 	$L__BB0_16;
	st.shared.f32 	[%r6], %f83;
$L__BB0_16:
	setp.gt.u32 	%p30, %r68, 31;
	bar.sync 	0;
	@%p30 bra 	$L__BB0_20;
	mov.u32 	%r53, %ntid.x;
	add.s32 	%r54, %r53, 31;
	shr.u32 	%r55, %r54, 5;
	setp.ge.u32 	%p31, %r68, %r55;
	mov.f32 	%f82, 0f00000000;
	@%p31 bra 	$L__BB0_19;
	ld.shared.f32 	%f82, [%r7];
$L__BB0_19:
	mov.b32 	%r56, %f82;
	shfl.sync.down.b32	%r57|%p32, %r56, 16, 31, -1;
	mov.b32 	%f58, %r57;
	add.f32 	%f59, %f82, %f58;
	mov.b32 	%r58, %f59;
	shfl.sync.down.b32	%r59|%p33, %r58, 8, 31, -1;
	mov.b32 	%f60, %r59;
	add.f32 	%f61, %f59, %f60;
	mov.b32 	%r60, %f61;
	shfl.sync.down.b32	%r61|%p34, %r60, 4, 31, -1;
	mov.b32 	%f62, %r61;
	add.f32 	%f63, %f61, %f62;
	mov.b32 	%r62, %f63;
	shfl.sync.down.b32	%r63|%p35, %r62, 2, 31, -1;
	mov.b32 	%f64, %r63;
	add.f32 	%f65, %f63, %f64;
	mov.b32 	%r64, %f65;
	shfl.sync.down.b32	%r65|%p36, %r64, 1, 31, -1;
	mov.b32 	%f66, %r65;
	add.f32 	%f83, %f65, %f66;
$L__BB0_20:
	not.pred 	%p37, %p40;
	@%p37 bra 	$L__BB0_22;
	cvt.rn.f32.u64 	%f67, %rd18;
	div.rn.f32 	%f68, %f83, %f67;
	add.f32 	%f69, %f19, %f68;
	rsqrt.approx.f32 	%f70, %f69;
	st.shared.f32 	[_ZZN8pygpukit3ops2nn20layernorm_f32_kernelEPKfS3_S3_PfmmfE7inv_std], %f70;
$L__BB0_22:
	setp.le.u64 	%p38, %rd18, %rd35;
	bar.sync 	0;
	@%p38 bra 	$L__BB0_25;
	ld.shared.f32 	%f17, [_ZZN8pygpukit3ops2nn20layernorm_f32_kernelEPKfS3_S3_PfmmfE4mean];
	ld.shared.f32 	%f18, [_ZZN8pygpukit3ops2nn20layernorm_f32_kernelEPKfS3_S3_PfmmfE7inv_std];
	mov.u32 	%r11, %ntid.x;
	cvta.to.global.u64 	%rd9, %rd15;
	cvta.to.global.u64 	%rd10, %rd16;
	cvta.to.global.u64 	%rd11, %rd17;
$L__BB0_24:
	shl.b64 	%rd26, %rd35, 2;
	add.s64 	%rd27, %rd3, %rd26;
	ld.global.nc.f32 	%f71, [%rd27];
	sub.f32 	%f72, %f71, %f17;
	mul.f32 	%f73, %f72, %f18;
	add.s64 	%rd28, %rd9, %rd26;
	ld.global.nc.f32 	%f74, [%rd28];
	add.s64 	%rd29, %rd10, %rd26;
	ld.global.nc.f32 	%f75, [%rd29];
	fma.rn.f32 	%f76, %f73, %f74, %f75;
	add.s64 	%rd30, %rd35, %rd2;
	shl.b64 	%rd31, %rd30, 2;
	add.s64 	%rd32, %rd11, %rd31;
	st.global.f32 	[%rd32], %f76;
	add.s32 	%r68, %r68, %r11;
	cvt.s64.s32 	%rd35, %r68;
	setp.gt.u64 	%p39, %rd18, %rd35;
	@%p39 bra 	$L__BB0_24;
$L__BB0_25:
	ret;

}
	// .globl	_ZN8pygpukit3ops2nn20layernorm_f64_kernelEPKdS3_S3_Pdmmd
.visible .entry _ZN8pygpukit3ops2nn20layernorm_f64_kernelEPKdS3_S3_Pdmmd(
	.param .u64 .ptr .align 1 _ZN8pygpukit3ops2nn20layernorm_f64_kernelEPKdS3_S3_Pdmmd_param_0,
	.param .u64 .ptr .align 1 _ZN8pygpukit3ops2nn20layernorm_f64_kernelEPKdS3_S3_Pdmmd_param_1,
	.param .u64 .ptr .align 1 _ZN8pygpukit3ops2nn20layernorm_f64_kernelEPKdS3_S3_Pdmmd_param_2,
	.param .u64 .ptr .align 1 _ZN8pygpukit3ops2nn20layernorm_f64_kernelEPKdS3_S3_Pdmmd_param_3,
	.param .u64 _ZN8pygpukit3ops2nn20layernorm_f64_kernelEPKdS3_S3_Pdmmd_param_4,
	.param .u64 _ZN8pygpukit3ops2nn20layernorm_f64_kernelEPKdS3_S3_Pdmmd_param_5,
	.param .f64 _ZN8pygpukit3ops2nn20layernorm_f64_kernelEPKdS3_S3_Pdmmd_param_6
)
{
	.reg .pred 	%p<61>;
	.reg .b32 	%r<109>;
	.reg .b64 	%rd<36>;
	.reg .b64 	%fd<88>;
	// demoted variable
	.shared .align 8 .b8 _ZZN8pygpukit3ops2nn20layernorm_f64_kernelEPKdS3_S3_PdmmdE10shared_sum[256];
	// demoted variable
	.shared .align 8 .f64 _ZZN8pygpukit3ops2nn20layernorm_f64_kernelEPKdS3_S3_PdmmdE4mean;
	// demoted variable
	.shared .align 8 .f64 _ZZN8pygpukit3ops2nn20layernorm_f64_kernelEPKdS3_S3_PdmmdE7inv_std;
	ld.param.u64 	%rd14, [_ZN8pygpukit3ops2nn20layernorm_f64_kernelEPKdS3_S3_Pdmmd_param_0];
	ld.param.u64 	%rd15, [_ZN8pygpukit3ops2nn20layernorm_f64_kernelEPKdS3_S3_Pdmmd_param_1];
	ld.param.u64 	%rd16, [_ZN8pygpukit3ops2nn20layernorm_f64_kernelEPKdS3_S3_Pdmmd_param_2];
	ld.param.u64 	%rd17, [_ZN8pygpukit3ops2nn20layernorm_f64_kernelEPKdS3_S3_Pdmmd_param_3];
	ld.param.u64 	%rd19, [_ZN8pygpukit3ops2nn20layernorm_f64_kernelEPKdS3_S3_Pdmmd_param_4];
	ld.param.u64 	%rd18, [_ZN8pygpukit3ops2nn20layernorm_f64_kernelEPKdS3_S3_Pdmmd_param_5];
	ld.param.f64 	%fd19, [_ZN8pygpukit3ops2nn20layernorm_f64_kernelEPKdS3_S3_Pdmmd_param_6];
	mov.u32 	%r14, %ctaid.x;
	cvt.u64.u32 	%rd1, %r14;
	setp.le.u64 	%p2, %rd19, %rd1;
	@%p2 bra 	$L__BB1_25;
	cvta.to.global.u64 	%rd20, %rd14;
	mul.lo.s64 	%rd2, %rd18, %rd1;
	shl.b64 	%rd21, %rd2, 3;
	add.s64 	%rd3, %rd20, %rd21;
	mov.u32 	%r108, %tid.x;
	cvt.u64.u32 	%rd35, %r108;
	setp.le.u64 	%p3, %rd18, %rd35;
	mov.f64 	%fd82, 0d0000000000000000;
	@%p3 bra 	$L__BB1_4;
	mov.f64 	%fd82, 0d0000000000000000;
	mov.u32 	%r2, %ntid.x;
	mov.u64 	%rd33, %rd35;
	mov.u32 	%r106, %r108;
$L__BB1_3:
	shl.b64 	%rd22, %rd33, 3;
	add.s64 	%rd23, %rd3, %rd22;
	ld.global.nc.f64 	%fd22, [%rd23];
	add.f64 	%fd82, %fd82, %fd22;
	add.s32 	%r106, %r106, %r2;
	cvt.s64.s32 	%rd33, %r106;
	setp.gt.u64 	%p4, %rd18, %rd33;
	@%p4 bra 	$L__BB1_3;
$L__BB1_4:
	// begin inline asm
	mov.b64 {%r15,%r16}, %fd82;
	// end inline asm
	shfl.sync.down.b32	%r18|%p5, %r16, 16, 31, -1;
	shfl.sync.down.b32	%r17|%p6, %r15, 16, 31, -1;
	// begin inline asm
	mov.b64 %fd24, {%r17,%r18};
	// end inline asm
	add.f64 	%fd25, %fd82, %fd24;
	// begin inline asm
	mov.b64 {%r19,%r20}, %fd25;
	// end inline asm
	shfl.sync.down.b32	%r22|%p7, %r20, 8, 31, -1;
	shfl.sync.down.b32	%r21|%p8, %r19, 8, 31, -1;
	// begin inline asm
	mov.b64 %fd26, {%r21,%r22};
	// end inline asm
	add.f64 	%fd27, %fd25, %fd26;
	// begin inline asm
	mov.b64 {%r23,%r24}, %fd27;
	// end inline asm
	shfl.sync.down.b32	%r26|%p9, %r24, 4, 31, -1;
	shfl.sync.down.b32	%r25|%p10, %r23, 4, 31, -1;
	// begin inline asm
	mov.b64 %fd28, {%r25,%r26};
	// end inline asm
	add.f64 	%fd29, %fd27, %fd28;
	// begin inline asm
	mov.b64 {%r27,%r28}, %fd29;
	// end inline asm
	shfl.sync.down.b32	%r30|%p11, %r28, 2, 31, -1;
	shfl.sync.down.b32	%r29|%p12, %r27, 2, 31, -1;
	// begin inline asm
	mov.b64 %fd30, {%r29,%r30};
	// end inline asm
	add.f64 	%fd31, %fd29, %fd30;
	// begin inline asm
	mov.b64 {%r31,%r32}, %fd31;
	// end inline asm
	shfl.sync.down.b32	%r34|%p13, %r32, 1, 31, -1;
	shfl.sync.down.b32	%r33|%p14, %r31, 1, 31, -1;
	// begin inline asm
	mov.b64 %fd32, {%r33,%r34};
	// end inline asm
	add.f64 	%fd4, %fd31, %fd32;
	and.b32  	%r5, %r108, 31;
	setp.ne.s32 	%p15, %r5, 0;
	shr.u32 	%r35, %r108, 2;
	and.b32  	%r36, %r35, 248;
	mov.u32 	%r37, _ZZN8pygpukit3ops2nn20layernorm_f64_kernelEPKdS3_S3_PdmmdE10shared_sum;
	add.s32 	%r6, %r37, %r36;
	@%p15 bra 	$L__BB1_6;
	st.shared.f64 	[%r6], %fd4;
$L__BB1_6:
	bar.sync 	0;
	setp.gt.u32 	%p17, %r108, 31;
	shl.b32 	%r38, %r108, 3;
	add.s32 	%r7, %r37, %r38;
	mov.pred 	%p60, 0;
	@%p17 bra 	$L__BB1_11;
	mov.u32 	%r40, %ntid.x;
	add.s32 	%r41, %r40, 31;
	shr.u32 	%r42, %r41, 5;
	setp.ge.u32 	%p18, %r108, %r42;
	mov.f64 	%fd83, 0d0000000000000000;
	@%p18 bra 	$L__BB1_9;
	ld.shared.f64 	%fd83, [%r7];
$L__BB1_9:
	// begin inline asm
	mov.b64 {%r43,%r44}, %fd83;
	// end inline asm
	shfl.sync.down.b32	%r46|%p20, %r44, 16, 31, -1;
	shfl.sync.down.b32	%r45|%p21, %r43, 16, 31, -1;
	// begin inline asm
	mov.b64 %fd35, {%r45,%r46};
	// end inline asm
	add.f64 	%fd36, %fd83, %fd35;
	// begin inline asm
	mov.b64 {%r47,%r48}, %fd36;
	// end inline asm
	shfl.sync.down.b32	%r50|%p22, %r48, 8, 31, -1;
	shfl.sync.down.b32	%r49|%p23, %r47, 8, 31, -1;
	// begin inline asm
	mov.b64 %fd37, {%r49,%r50};
	// end inline asm
	add.f64 	%fd38, %fd36, %fd37;
	// begin inline asm
	mov.b64 {%r51,%r52}, %fd38;
	// end inline asm
	shfl.sync.down.b32	%r54|%p24, %r52, 4, 31, -1;
	shfl.sync.down.b32	%r53|%p25, %r51, 4, 31, -1;
	// begin inline asm
	mov.b64 %fd39, {%r53,%r54};
	// end inline asm
	add.f64 	%fd40, %fd38, %fd39;
	// begin inline asm
	mov.b64 {%r55,%r56}, %fd40;
	// end inline asm
	shfl.sync.down.b32	%r58|%p26, %r56, 2, 31, -1;
	shfl.sync.down.b32	%r57|%p27, %r55, 2, 31, -1;
	// begin inline asm
	mov.b64 %fd41, {%r57,%r58};
	// end inline asm
	add.f64 	%fd42, %fd40, %fd41;
	// begin inline asm
	mov.b64 {%r59,%r60}, %fd42;
	// end inline asm
	shfl.sync.down.b32	%r62|%p28, %r60, 1, 31, -1;
	shfl.sync.down.b32	%r61|%p29, %r59, 1, 31, -1;
	// begin inline asm
	mov.b64 %fd43, {%r61,%r62};
	// end inline asm
	add.f64 	%fd7, %fd42, %fd43;
	setp.ne.s32 	%p30, %r108, 0;
	@%p30 bra 	$L__BB1_11;
	cvt.rn.f64.u64 	%fd44, %rd18;
	div.rn.f64 	%fd45, %fd7, %fd44;
	st.shared.f64 	[_ZZN8pygpukit3ops2nn20layernorm_f64_kernelEPKdS3_S3_PdmmdE4mean], %fd45;
	mov.pred 	%p60, -1;
$L__BB1_11:
	setp.le.u64 	%p32, %rd18, %rd35;
	bar.sync 	0;
	mov.f64 	%fd85, 0d0000000000000000;
	@%p32 bra 	$L__BB1_14;
	ld.shared.f64 	%fd8, [_ZZN8pygpukit3ops2nn20layernorm_f64_kernelEPKdS3_S3_PdmmdE4mean];
	mov.f64 	%fd85, 0d0000000000000000;
	mov.u32 	%r8, %ntid.x;
	mov.u64 	%rd34, %rd35;
	mov.u32 	%r107, %r108;
$L__BB1_13:
	shl.b64 	%rd24, %rd34, 3;
	add.s64 	%rd25, %rd3, %rd24;
	ld.global.nc.f64 	%fd48, [%rd25];
	sub.f64 	%fd49, %fd48, %fd8;
	fma.rn.f64 	%fd85, %fd49, %fd49, %fd85;
	add.s32 	%r107, %r107, %r8;
	cvt.s64.s32 	%rd34, %r107;
	setp.gt.u64 	%p33, %rd18, %rd34;
	@%p33 bra 	$L__BB1_13;
$L__BB1_14:
	setp.ne.s32 	%p34, %r5, 0;
	// begin inline asm
	mov.b64 {%r63,%r64}, %fd85;
	// end inline asm
	shfl.sync.down.b32	%r66|%p35, %r64, 16, 31, -1;
	shfl.sync.down.b32	%r65|%p36, %r63, 16, 31, -1;
	// begin inline asm
	mov.b64 %fd51, {%r65,%r66};
	// end inline asm
	add.f64 	%fd52, %fd85, %fd51;
	// begin inline asm
	mov.b64 {%r67,%r68}, %fd52;
	// end inline asm
	shfl.sync.down.b32	%r70|%p37, %r68, 8, 31, -1;
	shfl.sync.down.b32	%r69|%p38, %r67, 8, 31, -1;
	// begin inline asm
	mov.b64 %fd53, {%r69,%r70};
	// end inline asm
	add.f64 	%fd54, %fd52, %fd53;
	// begin inline asm
	mov.b64 {%r71,%r72}, %fd54;
	// end inline asm
	shfl.sync.down.b32	%r74|%p39, %r72, 4, 31, -1;
	shfl.sync.down.b32	%r73|%p40, %r71, 4, 31, -1;
	// begin inline asm
	mov.b64 %fd55, {%r73,%r74};
	// end inline asm
	add.f64 	%fd56, %fd54, %fd55;
	// begin inline asm
	mov.b64 {%r75,%r76}, %fd56;
	// end inline asm
	shfl.sync.down.b32	%r78|%p41, %r76, 2, 31, -1;
	shfl.sync.down.b32	%r77|%p42, %r75, 2, 31, -1;
	// begin inline asm
	mov.b64 %fd57, {%r77,%r78};
	// end inline asm
	add.f64 	%fd58, %fd56, %fd57;
	// begin inline asm
	mov.b64 {%r79,%r80}, %fd58;
	// end inline asm
	shfl.sync.down.b32	%r82|%p43, %r80, 1, 31, -1;
	shfl.sync.down.b32	%r81|%p44, %r79, 1, 31, -1;
	// begin inline asm
	mov.b64 %fd59, {%r81,%r82};
	// end inline asm
	add.f64 	%fd87, %fd58, %fd59;
	@%p34 bra 	$L__BB1_16;
	st.shared.f64 	[%r6], %fd87;
$L__BB1_16:
	setp.gt.u32 	%p45, %r108, 31;
	bar.sync 	0;
	@%p45 bra 	$L__BB1_20;
	mov.u32 	%r83, %ntid.x;
	add.s32 	%r84, %r83, 31;
	shr.u32 	%r85, %r84, 5;
	setp.ge.u32 	%p46, %r108, %r85;
	mov.f64 	%fd86, 0d0000000000000000;
	@%p46 bra 	$L__BB1_19;
	ld.shared.f64 	%fd86, [%r7];
$L__BB1_19:
	// begin inline asm
	mov.b64 {%r86,%r87}, %fd86;
	// end inline asm
	shfl.sync.down.b32	%r89|%p47, %r87, 16, 31, -1;
	shfl.sync.down.b32	%r88|%p48, %r86, 16, 31, -1;
	// begin inline asm
	mov.b64 %fd62, {%r88,%r89};
	// end inline asm
	add.f64 	%fd63, %fd86, %fd62;
	// begin inline asm
	mov.b64 {%r90,%r91}, %fd63;
	// end inline asm
	shfl.sync.down.b32	%r93|%p49, %r91, 8, 31, -1;
	shfl.sync.down.b32	%r92|%p50, %r90, 8, 31, -1;
	// begin inline asm
	mov.b64 %fd64, {%r92,%r93};
	// end inline asm
	add.f64 	%fd65, %fd63, %fd64;
	// begin inline asm
	mov.b64 {%r94,%r95}, %fd65;
	// end inline asm
	shfl.sync.down.b32	%r97|%p51, %r95, 4, 31, -1;
	shfl.sync.down.b32	%r96|%p52, %r94, 4, 31, -1;
	// begin inline asm
	mov.b64 %fd66, {%r96,%r97};
	// end inline asm
	add.f64 	%fd67, %fd65, %fd66;
	// begin inline asm
	mov.b64 {%r98,%r99}, %fd67;
	// end inline asm
	shfl.sync.down.b32	%r101|%p53, %r99, 2, 31, -1;
	shfl.sync.down.b32	%r100|%p54, %r98, 2, 31, -1;
	// begin inline asm
	mov.b64 %fd68, {%r100,%r101};
	// end inline asm
	add.f64 	%fd69, %fd67, %fd68;
	// begin inline asm
	mov.b64 {%r102,%r103}, %fd69;
	// end inline asm
	shfl.sync.down.b32	%r105|%p55, %r103, 1, 31, -1;
	shfl.sync.down.b32	%r104|%p56, %r102, 1, 31, -1;
	// begin inline asm
	mov.b64 %fd70, {%r104,%r105};
	// end inline asm
	add.f64 	%fd87, %fd69, %fd70;
$L__BB1_20:
	not.pred 	%p57, %p60;
	@%p57 bra 	$L__BB1_22;
	cvt.rn.f64.u64 	%fd71, %rd18;
	div.rn.f64 	%fd72, %fd87, %fd71;
	add.f64 	%fd73, %fd19, %fd72;
	rsqrt.approx.f64 	%fd74, %fd73;
	st.shared.f64 	[_ZZN8pygpukit3ops2nn20layernorm_f64_kernelEPKdS3_S3_PdmmdE7inv_std], %fd74;
$L__BB1_22:
	setp.le.u64 	%p58, %rd18, %rd35;
	bar.sync 	0;
	@%p58 bra 	$L__BB1_25;
	ld.shared.f64 	%fd17, [_ZZN8pygpukit3ops2nn20layernorm_f64_kernelEPKdS3_S3_PdmmdE4mean];
	ld.shared.f64 	%fd18, [_ZZN8pygpukit3ops2nn20layernorm_f64_kernelEPKdS3_S3_PdmmdE7inv_std];
	mov.u32 	%r11, %ntid.x;
	cvta.to.global.u64 	%rd9, %rd15;
	cvta.to.global.u64 	%rd10, %rd16;
	cvta.to.global.u64 	%rd11, %rd17;
$L__BB1_24:
	shl.b64 	%rd26, %rd35, 3;
	add.s64 	%rd27, %rd3, %rd26;
	ld.global.nc.f64 	%fd75, [%rd27];
	sub.f64 	%fd76, %fd75, %fd17;
	mul.f64 	%fd77, %fd76, %fd18;
	add.s64 	%rd28, %rd9, %rd26;
	ld.global.nc.f64 	%fd78, [%rd28];
	add.s64 	%rd29, %rd10, %rd26;
	ld.global.nc.f64 	%fd79, [%rd29];
	fma.rn.f64 	%fd80, %fd77, %fd78, %fd79;
	add.s64 	%rd30, %rd35, %rd2;
	shl.b64 	%rd31, %rd30, 3;
	add.s64 	%rd32, %rd11, %rd31;
	st.global.f64 	[%rd32], %fd80;
	add.s32 	%r108, %r108, %r11;
	cvt.s64.s32 	%rd35, %r108;
	setp.gt.u64 	%p59, %rd18, %rd35;
	@%p59 bra 	$L__BB1_24;
$L__BB1_25:
	ret;

}
	// .globl	_ZN8pygpukit3ops2nn20layernorm_f16_kernelEPK6__halfS4_S4_PS2_mmf
.visible .entry _ZN8pygpukit3ops2nn20layernorm_f16_kernelEPK6__halfS4_S4_PS2_mmf(
	.param .u64 .ptr .align 1 _ZN8pygpukit3ops2nn20layernorm_f16_kernelEPK6__halfS4_S4_PS2_mmf_param_0,
	.param .u64 .ptr .align 1 _ZN8pygpukit3ops2nn20layernorm_f16_kernelEPK6__halfS4_S4_PS2_mmf_param_1,
	.param .u64 .ptr .align 1 _ZN8pygpukit3ops2nn20layernorm_f16_kernelEPK6__halfS4_S4_PS2_mmf_param_2,
	.param .u64 .ptr .align 1 _ZN8pygpukit3ops2nn20layernorm_f16_kernelEPK6__halfS4_S4_PS2_mmf_param_3,
	.param .u64 _ZN8pygpukit3ops2nn20layernorm_f16_kernelEPK6__halfS4_S4_PS2_mmf_param_4,
	.param .u64 _ZN8pygpukit3ops2nn20layernorm_f16_kernelEPK6__halfS4_S4_PS2_mmf_param_5,
	.param .f32 _ZN8pygpukit3ops2nn20layernorm_f16_kernelEPK6__halfS4_S4_PS2_mmf_param_6
)
{
	.reg .pred 	%p<41>;
	.reg .b16 	%rs<7>;
	.reg .b32 	%r<69>;
	.reg .b32 	%f<84>;
	.reg .b64 	%rd<36>;
	// demoted variable
	.shared .align 4 .b8 _ZZN8pygpukit3ops2nn20layernorm_f16_kernelEPK6__halfS4_S4_PS2_mmfE10shared_sum[128];
	// demoted variable
	.shared .align 4 .f32 _ZZN8pygpukit3ops2nn20layernorm_f16_kernelEPK6__halfS4_S4_PS2_mmfE4mean;
	// demoted variable
	.shared .align 4 .f32 _ZZN8pygpukit3ops2nn20layernorm_f16_kernelEPK6__halfS4_S4_PS2_mmfE7inv_std;
	ld.param.u64 	%rd14, [_ZN8pygpukit3ops2nn20layernorm_f16_kernelEPK6__halfS4_S4_PS2_mmf_param_0];
	ld.param.u64 	%rd15, [_ZN8pygpukit3ops2nn20layernorm_f16_kernelEPK6__halfS4_S4_PS2_mmf_param_1];
	ld.param.u64 	%rd16, [_ZN8pygpukit3ops2nn20layernorm_f16_kernelEPK6__halfS4_S4_PS2_mmf_param_2];
	ld.param.u64 	%rd17, [_ZN8pygpukit3ops2nn20layernorm_f16_kernelEPK6__halfS4_S4_PS2_mmf_param_3];
	ld.param.u64 	%rd19, [_ZN8pygpukit3ops2nn20layernorm_f16_kernelEPK6__halfS4_S4_PS2_mmf_param_4];
	ld.param.u64 	%rd18, [_ZN8pygpukit3ops2nn20layernorm_f16_kernelEPK6__halfS4_S4_PS2_mmf_param_5];
	ld.param.f32 	%f19, [_ZN8pygpukit3ops2nn20layernorm_f16_kernelEPK6__halfS4_S4_PS2_mmf_param_6];
	mov.u32 	%r14, %ctaid.x;
	cvt.u64.u32 	%rd1, %r14;
	setp.le.u64 	%p2, %rd19, %rd1;
	@%p2 bra 	$L__BB2_25;
	cvta.to.global.u64 	%rd20, %rd14;
	mul.lo.s64 	%rd2, %rd18, %rd1;
	shl.b64 	%rd21, %rd2, 1;
	add.s64 	%rd3, %rd20, %rd21;
	mov.u32 	%r68, %tid.x;
	cvt.u64.u32 	%rd35, %r68;
	setp.le.u64 	%p3, %rd18, %rd35;
	mov.f32 	%f78, 0f00000000;
	@%p3 bra 	$L__BB2_4;
	mov.f32 	%f78, 0f00000000;
	mov.u32 	%r2, %ntid.x;
	mov.u64 	%rd33, %rd35;
	mov.u32 	%r66, %r68;
$L__BB2_3:
	shl.b64 	%rd22, %rd33, 1;
	add.s64 	%rd23, %rd3, %rd22;
	ld.global.nc.u16 	%rs1, [%rd23];
	// begin inline asm
	{  cvt.f32.f16 %f22, %rs1;}

	// end inline asm
	add.f32 	%f78, %f78, %f22;
	add.s32 	%r66, %r66, %r2;
	cvt.s64.s32 	%rd33, %r66;
	setp.gt.u64 	%p4, %rd18, %rd33;
	@%p4 bra 	$L__BB2_3;
$L__BB2_4:
	mov.b32 	%r15, %f78;
	shfl.sync.down.b32	%r16|%p5, %r15, 16, 31, -1;
	mov.b32 	%f23, %r16;
	add.f32 	%f24, %f78, %f23;
	mov.b32 	%r17, %f24;
	shfl.sync.down.b32	%r18|%p6, %r17, 8, 31, -1;
	mov.b32 	%f25, %r18;
	add.f32 	%f26, %f24, %f25;
	mov.b32 	%r19, %f26;
	shfl.sync.down.b32	%r20|%p7, %r19, 4, 31, -1;
	mov.b32 	%f27, %r20;
	add.f32 	%f28, %f26, %f27;
	mov.b32 	%r21, %f28;
	shfl.sync.down.b32	%r22|%p8, %r21, 2, 31, -1;
	mov.b32 	%f29, %r22;
	add.f32 	%f30, %f28, %f29;
	mov.b32 	%r23, %f30;
	shfl.sync.down.b32	%r24|%p9, %r23, 1, 31, -1;
	mov.b32 	%f31, %r24;
	add.f32 	%f4, %f30, %f31;
	and.b32  	%r5, %r68, 31;
	setp.ne.s32 	%p10, %r5, 0;
	shr.u32 	%r25, %r68, 3;
	and.b32  	%r26, %r25, 124;
	mov.u32 	%r27, _ZZN8pygpukit3ops2nn20layernorm_f16_kernelEPK6__halfS4_S4_PS2_mmfE10shared_sum;
	add.s32 	%r6, %r27, %r26;
	@%p10 bra 	$L__BB2_6;
	st.shared.f32 	[%r6], %f4;
$L__BB2_6:
	bar.sync 	0;
	setp.gt.u32 	%p12, %r68, 31;
	shl.b32 	%r28, %r68, 2;
	add.s32 	%r7, %r27, %r28;
	mov.pred 	%p40, 0;
	@%p12 bra 	$L__BB2_11;
	mov.u32 	%r30, %ntid.x;
	add.s32 	%r31, %r30, 31;
	shr.u32 	%r32, %r31, 5;
	setp.ge.u32 	%p13, %r68, %r32;
	mov.f32 	%f79, 0f00000000;
	@%p13 bra 	$L__BB2_9;
	ld.shared.f32 	%f79, [%r7];
$L__BB2_9:
	mov.b32 	%r33, %f79;
	shfl.sync.down.b32	%r34|%p15, %r33, 16, 31, -1;
	mov.b32 	%f33, %r34;
	add.f32 	%f34, %f79, %f33;
	mov.b32 	%r35, %f34;
	shfl.sync.down.b32	%r36|%p16, %r35, 8, 31, -1;
	mov.b32 	%f35, %r36;
	add.f32 	%f36, %f34, %f35;
	mov.b32 	%r37, %f36;
	shfl.sync.down.b32	%r38|%p17, %r37, 4, 31, -1;
	mov.b32 	%f37, %r38;
	add.f32 	%f38, %f36, %f37;
	mov.b32 	%r39, %f38;
	shfl.sync.down.b32	%r40|%p18, %r39, 2, 31, -1;
	mov.b32 	%f39, %r40;
	add.f32 	%f40, %f38, %f39;
	mov.b32 	%r41, %f40;
	shfl.sync.down.b32	%r42|%p19, %r41, 1, 31, -1;
	mov.b32 	%f41, %r42;
	add.f32 	%f7, %f40, %f41;
	setp.ne.s32 	%p20, %r68, 0;
	@%p20 bra 	$L__BB2_11;
	cvt.rn.f32.u64 	%f42, %rd18;
	div.rn.f32 	%f43, %f7, %f42;
	st.shared.f32 	[_ZZN8pygpukit3ops2nn20layernorm_f16_kernelEPK6__halfS4_S4_PS2_mmfE4mean], %f43;
	mov.pred 	%p40, -1;
$L__BB2_11:
	setp.le.u64 	%p22, %rd18, %rd35;
	bar.sync 	0;
	mov.f32 	%f81, 0f00000000;
	@%p22 bra 	$L__BB2_14;
	ld.shared.f32 	%f8, [_ZZN8pygpukit3ops2nn20layernorm_f16_kernelEPK6__halfS4_S4_PS2_mmfE4mean];
	mov.f32 	%f81, 0f00000000;
	mov.u32 	%r8, %ntid.x;
	mov.u64 	%rd34, %rd35;
	mov.u32 	%r67, %r68;
$L__BB2_13:
	shl.b64 	%rd24, %rd34, 1;
	add.s64 	%rd25, %rd3, %rd24;
	ld.global.nc.u16 	%rs2, [%rd25];
	// begin inline asm
	{  cvt.f32.f16 %f46, %rs2;}

	// end inline asm
	sub.f32 	%f47, %f46, %f8;
	fma.rn.f32 	%f81, %f47, %f47, %f81;
	add.s32 	%r67, %r67, %r8;
	cvt.s64.s32 	%rd34, %r67;
	setp.gt.u64 	%p23, %rd18, %rd34;
	@%p23 bra 	$L__BB2_13;
$L__BB2_14:
	setp.ne.s32 	%p24, %r5, 0;
	mov.b32 	%r43, %f81;
	shfl.sync.down.b32	%r44|%p25, %r43, 16, 31, -1;
	mov.b32 	%f48, %r44;
	add.f32 	%f49, %f81, %f48;
	mov.b32 	%r45, %f49;
	shfl.sync.down.b32	%r46|%p26, %r45, 8, 31, -1;
	mov.b32 	%f50, %r46;
	add.f32 	%f51, %f49, %f50;
	mov.b32 	%r47, %f51;
	shfl.sync.down.b32	%r48|%p27, %r47, 4, 31, -1;
	mov.b32 	%f52, %r48;
	add.f32 	%f53, %f51, %f52;
	mov.b32 	%r49, %f53;
	shfl.sync.down.b32	%r50|%p28, %r49, 2, 31, -1;
	mov.b32 	%f54, %r50;
	add.f32 	%f55, %f53, %f54;
	mov.b32 	%r51, %f55;
	shfl.sync.down.b32	%r52|%p29, %r51, 1, 31, -1;
	mov.b32 	%f56, %r52;
	add.f32 	%f83, %f55, %f56;
	@%p24 bra 	$L__BB2_16;
	st.shared.f32 	[%r6], %f83;
$L__BB2_16:
	setp.gt.u32 	%p30, %r68, 31;
	bar.sync 	0;
	@%p30 bra 	$L__BB2_20;
	mov.u32 	%r53, %ntid.x;
	add.s32 	%r54, %r53, 31;
	shr.u32 	%r55, %r54, 5;
	setp.ge.u32 	%p31, %r68, %r55;
	mov.f32 	%f82, 0f00000000;
	@%p31 bra 	$L__BB2_19;
	ld.shared.f32 	%f82, [%r7];
$L__BB2_19:
	mov.b32 	%r56, %f82;
	shfl.sync.down.b32	%r57|%p32, %r56, 16, 31, -1;
	mov.b32 	%f58, %r57;
	add.f32 	%f59, %f82, %f58;
	mov.b32 	%r58, %f59;
	shfl.sync.down.b32	%r59|%p33, %r58, 8, 31, -1;
	mov.b32 	%f60, %r59;
	add.f32 	%f61, %f59, %f60;
	mov.b32 	%r60, %f61;
	shfl.sync.down.b32	%r61|%p34, %r60, 4, 31, -1;
	mov.b32 	%f62, %r61;
	add.f32 	%f63, %f61, %f62;
	mov.b32 	%r62, %f63;
	shfl.sync.down.b32	%r63|%p35, %r62, 2, 31, -1;
	mov.b32 	%f64, %r63;
	add.f32 	%f65, %f63, %f64;
	mov.b32 	%r64, %f65;
	shfl.sync.down.b32	%r65|%p36, %r64, 1, 31, -1;
	mov.b32 	%f66, %r65;
	add.f32 	%f83, %f65, %f66;
$L__BB2_20:
	not.pred 	%p37, %p40;
	@%p37 bra 	$L__BB2_22;
	cvt.rn.f32.u64 	%f67, %rd18;
	div.rn.f32 	%f68, %f83, %f67;
	add.f32 	%f69, %f19, %f68;
	rsqrt.approx.f32 	%f70, %f69;
	st.shared.f32 	[_ZZN8pygpukit3ops2nn20layernorm_f16_kernelEPK6__halfS4_S4_PS2_mmfE7inv_std], %f70;
$L__BB2_22:
	setp.le.u64 	%p38, %rd18, %rd35;
	bar.sync 	0;
	@%p38 bra 	$L__BB2_25;
	ld.shared.f32 	%f17, [_ZZN8pygpukit3ops2nn20layernorm_f16_kernelEPK6__halfS4_S4_PS2_mmfE4mean];
	ld.shared.f32 	%f18, [_ZZN8pygpukit3ops2nn20layernorm_f16_kernelEPK6__halfS4_S4_PS2_mmfE7inv_std];
	mov.u32 	%r11, %ntid.x;
	cvta.to.global.u64 	%rd9, %rd15;
	cvta.to.global.u64 	%rd10, %rd16;
	cvta.to.global.u64 	%rd11, %rd17;
$L__BB2_24:
	shl.b64 	%rd26, %rd35, 1;
	add.s64 	%rd27, %rd3, %rd26;
	ld.global.nc.u16 	%rs3, [%rd27];
	// begin inline asm
	{  cvt.f32.f16 %f71, %rs3;}

	// end inline asm
	sub.f32 	%f75, %f71, %f17;
	mul.f32 	%f76, %f75, %f18;
	add.s64 	%rd28, %rd9, %rd26;
	ld.global.nc.u16 	%rs4, [%rd28];
	// begin inline asm
	{  cvt.f32.f16 %f72, %rs4;}

	// end inline asm
	add.s64 	%rd29, %rd10, %rd26;
	ld.global.nc.u16 	%rs5, [%rd29];
	// begin inline asm
	{  cvt.f32.f16 %f73, %rs5;}

	// end inline asm
	fma.rn.f32 	%f74, %f76, %f72, %f73;
	// begin inline asm
	{  cvt.rn.f16.f32 %rs6, %f74;}

	// end inline asm
	add.s64 	%rd30, %rd35, %rd2;
	shl.b64 	%rd31, %rd30, 1;
	add.s64 	%rd32, %rd11, %rd31;
	st.global.u16 	[%rd32], %rs6;
	add.s32 	%r68, %r68, %r11;
	cvt.s64.s32 	%rd35, %r68;
	setp.gt.u64 	%p39, %rd18, %rd35;
	@%p39 bra 	$L__BB2_24;
$L__BB2_25:
	ret;

}
	// .globl	_ZN8pygpukit3ops2nn21layernorm_bf16_kernelEPK13__nv_bfloat16S4_S4_PS2_mmf
.visible .entry _ZN8pygpukit3ops2nn21layernorm_bf16_kernelEPK13__nv_bfloat16S4_S4_PS2_mmf(
	.param .u64 .ptr .align 1 _ZN8pygpukit3ops2nn21layernorm_bf16_kernelEPK13__nv_bfloat16S4_S4_PS2_mmf_param_0,
	.param .u64 .ptr .align 1 _ZN8pygpukit3ops2nn21layernorm_bf16_kernelEPK13__nv_bfloat16S4_S4_PS2_mmf_param_1,
	.param .u64 .ptr .align 1 _ZN8pygpukit3ops2nn21layernorm_bf16_kernelEPK13__nv_bfloat16S4_S4_PS2_mmf_param_2,
	.param .u64 .ptr .align 1 _ZN8pygpukit3ops2nn21layernorm_bf16_kernelEPK13__nv_bfloat16S4_S4_PS2_mmf_param_3,
	.param .u64 _ZN8pygpukit3ops2nn21layernorm_bf16_kernelEPK13__nv_bfloat16S4_S4_PS2_mmf_param_4,
	.param .u64 _ZN8pygpukit3ops2nn21layernorm_bf16_kernelEPK13__nv_bfloat16S4_S4_PS2_mmf_param_5,
	.param .f32 _ZN8pygpukit3ops2nn21layernorm_bf16_kernelEPK13__nv_bfloat16S4_S4_PS2_mmf_param_6
)
{
	.reg .pred 	%p<41>;
	.reg .b16 	%rs<7>;
	.reg .b32 	%r<69>;
	.reg .b32 	%f<84>;
	.reg .b64 	%rd<36>;
	// demoted variable
	.shared .align 4 .b8 _ZZN8pygpukit3ops2nn21layernorm_bf16_kernelEPK13__nv_bfloat16S4_S4_PS2_mmfE10shared_sum[128];
	// demoted variable
	.shared .align 4 .f32 _ZZN8pygpukit3ops2nn21layernorm_bf16_kernelEPK13__nv_bfloat16S4_S4_PS2_mmfE4mean;
	// demoted variable
	.shared .align 4 .f32 _ZZN8pygpukit3ops2nn21layernorm_bf16_kernelEPK13__nv_bfloat16S4_S4_PS2_mmfE7inv_std;
	ld.param.u64 	%rd14, [_ZN8pygpukit3ops2nn21layernorm_bf16_kernelEPK13__nv_bfloat16S4_S4_PS2_mmf_param_0];
	ld.param.u64 	%rd15, [_ZN8pygpukit3ops2nn21layernorm_bf16_kernelEPK13__nv_bfloat16S4_S4_PS2_mmf_param_1];
	ld.param.u64 	%rd16, [_ZN8pygpukit3ops2nn21layernorm_bf16_kernelEPK13__nv_bfloat16S4_S4_PS2_mmf_param_2];
	ld.param.u64 	%rd17, [_ZN8pygpukit3ops2nn21layernorm_bf16_kernelEPK13__nv_bfloat16S4_S4_PS2_mmf_param_3];
	ld.param.u64 	%rd19, [_ZN8pygpukit3ops2nn21layernorm_bf16_kernelEPK13__nv_bfloat16S4_S4_PS2_mmf_param_4];
	ld.param.u64 	%rd18, [_ZN8pygpukit3ops2nn21layernorm_bf16_kernelEPK13__nv_bfloat16S4_S4_PS2_mmf_param_5];
	ld.param.f32 	%f19, [_ZN8pygpukit3ops2nn21layernorm_bf16_kernelEPK13__nv_bfloat16S4_S4_PS2_mmf_param_6];
	mov.u32 	%r14, %ctaid.x;
	cvt.u64.u32 	%rd1, %r14;
	setp.le.u64 	%p2, %rd19, %rd1;
	@%p2 bra 	$L__BB3_25;
	cvta.to.global.u64 	%rd20, %rd14;
	mul.lo.s64 	%rd2, %rd18, %rd1;
	shl.b64 	%rd21, %rd2, 1;
	add.s64 	%rd3, %rd20, %rd21;
	mov.u32 	%r68, %tid.x;
	cvt.u64.u32 	%rd35, %r68;
	setp.le.u64 	%p3, %rd18, %rd35;
	mov.f32 	%f78, 0f00000000;
	@%p3 bra 	$L__BB3_4;
	mov.f32 	%f78, 0f00000000;
	mov.u32 	%r2, %ntid.x;
	mov.u64 	%rd33, %rd35;
	mov.u32 	%r66, %r68;
$L__BB3_3:
	shl.b64 	%rd22, %rd33, 1;
	add.s64 	%rd23, %rd3, %rd22;
	ld.global.nc.u16 	%rs1, [%rd23];
	// begin inline asm
	{ cvt.f32.bf16 %f22, %rs1;}

	// end inline asm
	add.f32 	%f78, %f78, %f22;
	add.s32 	%r66, %r66, %r2;
	cvt.s64.s32 	%rd33, %r66;
	setp.gt.u64 	%p4, %rd18, %rd33;
	@%p4 bra 	$L__BB3_3;
$L__BB3_4:
	mov.b32 	%r15, %f78;
	shfl.sync.down.b32	%r16|%p5, %r15, 16, 31, -1;
	mov.b32 	%f23, %r16;
	add.f32 	%f24, %f78, %f23;
	mov.b32 	%r17, %f24;
	shfl.sync.down.b32	%r18|%p6, %r17, 8, 31, -1;
	mov.b32 	%f25, %r18;
	add.f32 	%f26, %f24, %f25;
	mov.b32 	%r19, %f26;
	shfl.sync.down.b32	%r20|%p7, %r19, 4, 31, -1;
	mov.b32 	%f27, %r20;
	add.f32 	%f28, %f26, %f27;
	mov.b32 	%r21, %f28;
	shfl.sync.down.b32	%r22|%p8, %r21, 2, 31, -1;
	mov.b32 	%f29, %r22;
	add.f32 	%f30, %f28, %f29;
	mov.b32 	%r23, %f30;
	shfl.sync.down.b32	%r24|%p9, %r23, 1, 31, -1;
	mov.b32 	%f31, %r24;
	add.f32 	%f4, %f30, %f31;
	and.b32  	%r5, %r68, 31;
	setp.ne.s32 	%p10, %r5, 0;
	shr.u32 	%r25, %r68, 3;
	and.b32  	%r26, %r25, 124;
	mov.u32 	%r27, _ZZN8pygpukit3ops2nn21layernorm_bf16_kernelEPK13__nv_bfloat16S4_S4_PS2_mmfE10shared_sum;
	add.s32 	%r6, %r27, %r26;
	@%p10 bra 	$L__BB3_6;
	st.shared.f32 	[%r6], %f4;
$L__BB3_6:
	bar.sync 	0;
	setp.gt.u32 	%p12, %r68, 31;
	shl.b32 	%r28, %r68, 2;
	add.s32 	%r7, %r27, %r28;
	mov.pred 	%p40, 0;
	@%p12 bra 	$L__BB3_11;
	mov.u32 	%r30, %ntid.x;
	add.s32 	%r31, %r30, 31;
	shr.u32 	%r32, %r31, 5;
	setp.ge.u32 	%p13, %r68, %r32;
	mov.f32 	%f79, 0f00000000;
	@%p13 bra 	$L__BB3_9;
	ld.shared.f32 	%f79, [%r7];
$L__BB3_9:
	mov.b32 	%r33, %f79;
	shfl.sync.down.b32	%r34|%p15, %r33, 16, 31, -1;
	mov.b32 	%f33, %r34;
	add.f32 	%f34, %f79, %f33;
	mov.b32 	%r35, %f34;
	shfl.sync.down.b32	%r36|%p16, %r35, 8, 31, -1;
	mov.b32 	%f35, %r36;
	add.f32 	%f36, %f34, %f35;
	mov.b32 	%r37, %f36;
	shfl.sync.down.b32	%r38|%p17, %r37, 4, 31, -1;
	mov.b32 	%f37, %r38;
	add.f32 	%f38, %f36, %f37;
	mov.b32 	%r39, %f38;
	shfl.sync.down.b32	%r40|%p18, %r39, 2, 31, -1;
	mov.b32 	%f39, %r40;
	add.f32 	%f40, %f38, %f39;
	mov.b32 	%r41, %f40;
	shfl.sync.down.b32	%r42|%p19, %r41, 1, 31, -1;
	mov.b32 	%f41, %r42;
	add.f32 	%f7, %f40, %f41;
	setp.ne.s32 	%p20, %r68, 0;
	@%p20 bra 	$L__BB3_11;
	cvt.rn.f32.u64 	%f42, %rd18;
	div.rn.f32 	%f43, %f7, %f42;
	st.shared.f32 	[_ZZN8pygpukit3ops2nn21layernorm_bf16_kernelEPK13__nv_bfloat16S4_S4_PS2_mmfE4mean], %f43;
	mov.pred 	%p40, -1;
$L__BB3_11:
	setp.le.u64 	%p22, %rd18, %rd35;
	bar.sync 	0;
	mov.f32 	%f81, 0f00000000;
	@%p22 bra 	$L__BB3_14;
	ld.shared.f32 	%f8, [_ZZN8pygpukit3ops2nn21layernorm_bf16_kernelEPK13__nv_bfloat16S4_S4_PS2_mmfE4mean];
	mov.f32 	%f81, 0f00000000;
	mov.u32 	%r8, %ntid.x;
	mov.u64 	%rd34, %rd35;
	mov.u32 	%r67, %r68;
$L__BB3_13:
	shl.b64 	%rd24, %rd34, 1;
	add.s64 	%rd25, %rd3, %rd24;
	ld.global.nc.u16 	%rs2, [%rd25];
	// begin inline asm
	{ cvt.f32.bf16 %f46, %rs2;}

	// end inline asm
	sub.f32 	%f47, %f46, %f8;
	fma.rn.f32 	%f81, %f47, %f47, %f81;
	add.s32 	%r67, %r67, %r8;
	cvt.s64.s32 	%rd34, %r67;
	setp.gt.u64 	%p23, %rd18, %rd34;
	@%p23 bra 	$L__BB3_13;
$L__BB3_14:
	setp.ne.s32 	%p24, %r5, 0;
	mov.b32 	%r43, %f81;
	shfl.sync.down.b32	%r44|%p25, %r43, 16, 31, -1;
	mov.b32 	%f48, %r44;
	add.f32 	%f49, %f81, %f48;
	mov.b32 	%r45, %f49;
	shfl.sync.down.b32	%r46|%p26, %r45, 8, 31, -1;
	mov.b32 	%f50, %r46;
	add.f32 	%f51, %f49, %f50;
	mov.b32 	%r47, %f51;
	shfl.sync.down.b32	%r48|%p27, %r47, 4, 31, -1;
	mov.b32 	%f52, %r48;
	add.f32 	%f53, %f51, %f52;
	mov.b32 	%r49, %f53;
	shfl.sync.down.b32	%r50|%p28, %r49, 2, 31, -1;
	mov.b32 	%f54, %r50;
	add.f32 	%f55, %f53, %f54;
	mov.b32 	%r51, %f55;
	shfl.sync.down.b32	%r52|%p29, %r51, 1, 31, -1;
	mov.b32 	%f56, %r52;
	add.f32 	%f83, %f55, %f56;
	@%p24 bra 	$L__BB3_16;
	st.shared.f32 	[%r6], %f83;
$L__BB3_16:
	setp.gt.u32 	%p30, %r68, 31;
	bar.sync 	0;
	@%p30 bra 	$L__BB3_20;
	mov.u32 	%r53, %ntid.x;
	add.s32 	%r54, %r53, 31;
	shr.u32 	%r55, %r54, 5;
	setp.ge.u32 	%p31, %r68, %r55;
	mov.f32 	%f82, 0f00000000;
	@%p31 bra 	$L__BB3_19;
	ld.shared.f32 	%f82, [%r7];
$L__BB3_19:
	mov.b32 	%r56, %f82;
	shfl.sync.down.b32	%r57|%p32, %r56, 16, 31, -1;
	mov.b32 	%f58, %r57;
	add.f32 	%f59, %f82, %f58;
	mov.b32 	%r58, %f59;
	shfl.sync.down.b32	%r59|%p33, %r58, 8, 31, -1;
	mov.b32 	%f60, %r59;
	add.f32 	%f61, %f59, %f60;
	mov.b32 	%r60, %f61;
	shfl.sync.down.b32	%r61|%p34, %r60, 4, 31, -1;
	mov.b32 	%f62, %r61;
	add.f32 	%f63, %f61, %f62;
	mov.b32 	%r62, %f63;
	shfl.sync.down.b32	%r63|%p35, %r62, 2, 31, -1;
	mov.b32 	%f64, %r63;
	add.f32 	%f65, %f63, %f64;
	mov.b32 	%r64, %f65;
	shfl.sync.down.b32	%r65|%p36, %r64, 1, 31, -1;
	mov.b32 	%f66, %r65;
	add.f32 	%f83, %f65, %f66;
$L__BB3_20:
	not.pred 	%p37, %p40;
	@%p37 bra 	$L__BB3_22;
	cvt.rn.f32.u64 	%f67, %rd18;
	div.rn.f32 	%f68, %f83, %f67;
	add.f32 	%f69, %f19, %f68;
	rsqrt.approx.f32 	%f70, %f69;
	st.shared.f32 	[_ZZN8pygpukit3ops2nn21layernorm_bf16_kernelEPK13__nv_bfloat16S4_S4_PS2_mmfE7inv_std], %f70;
$L__BB3_22:
	setp.le.u64 	%p38, %rd18, %rd35;
	bar.sync 	0;
	@%p38 bra 	$L__BB3_25;
	ld.shared.f32 	%f17, [_ZZN8pygpukit3ops2nn21layernorm_bf16_kernelEPK13__nv_bfloat16S4_S4_PS2_mmfE4mean];
	ld.shared.f32 	%f18, [_ZZN8pygpukit3ops2nn21layernorm_bf16_kernelEPK13__nv_bfloat16S4_S4_PS2_mmfE7inv_std];
	mov.u32 	%r11, %ntid.x;
	cvta.to.global.u64 	%rd9, %rd15;
	cvta.to.global.u64 	%rd10, %rd16;
	cvta.to.global.u64 	%rd11, %rd17;
$L__BB3_24:
	shl.b64 	%rd26, %rd35, 1;
	add.s64 	%rd27, %rd3, %rd26;
	ld.global.nc.u16 	%rs3, [%rd27];
	// begin inline asm
	{ cvt.f32.bf16 %f71, %rs3;}

	// end inline asm
	sub.f32 	%f75, %f71, %f17;
	mul.f32 	%f76, %f75, %f18;
	add.s64 	%rd28, %rd9, %rd26;
	ld.global.nc.u16 	%rs4, [%rd28];
	// begin inline asm
	{ cvt.f32.bf16 %f72, %rs4;}

	// end inline asm
	add.s64 	%rd29, %rd10, %rd26;
	ld.global.nc.u16 	%rs5, [%rd29];
	// begin inline asm
	{ cvt.f32.bf16 %f73, %rs5;}

	// end inline asm
	fma.rn.f32 	%f74, %f76, %f72, %f73;
	// begin inline asm
	{  cvt.rn.bf16.f32 %rs6, %f74;}

	// end inline asm
	add.s64 	%rd30, %rd35, %rd2;
	shl.b64 	%rd31, %rd30, 1;
	add.s64 	%rd32, %rd11, %rd31;
	st.global.u16 	[%rd32], %rs6;
	add.s32 	%r68, %r68, %r11;
	cvt.s64.s32 	%rd35, %r68;
	setp.gt.u64 	%p39, %rd18, %rd35;
	@%p39 bra 	$L__BB3_24;
$L__BB3_25:
	ret;

}
	// .globl	_ZN8pygpukit3ops2nn18rmsnorm_f32_kernelEPKfS3_Pfmmf
.visible .entry _ZN8pygpukit3ops2nn18rmsnorm_f32_kernelEPKfS3_Pfmmf(
	.param .u64 .ptr .align 1 _ZN8pygpukit3ops2nn18rmsnorm_f32_kernelEPKfS3_Pfmmf_param_0,
	.param .u64 .ptr .align 1 _ZN8pygpukit3ops2nn18rmsnorm_f32_kernelEPKfS3_Pfmmf_param_1,
	.param .u64 .ptr .align 1 _ZN8pygpukit3ops2nn18rmsnorm_f32_kernelEPKfS3_Pfmmf_param_2,
	.param .u64 _ZN8pygpukit3ops2nn18rmsnorm_f32_kernelEPKfS3_Pfmmf_param_3,
	.param .u64 _ZN8pygpukit3ops2nn18rmsnorm_f32_kernelEPKfS3_Pfmmf_param_4,
	.param .f32 _ZN8pygpukit3ops2nn18rmsnorm_f32_kernelEPKfS3_Pfmmf_param_5
)
{
	.reg .pred 	%p<20>;
	.reg .b32 	%r<41>;
	.reg .b32 	%f<43>;
	.reg .b64 	%rd<28>;
	// demoted variable
	.shared .align 4 .b8 _ZZN8pygpukit3ops2nn18rmsnorm_f32_kernelEPKfS3_PfmmfE10shared_sum[128];
	// demoted variable
	.shared .align 4 .f32 _ZZN8pygpukit3ops2nn18rmsnorm_f32_kernelEPKfS3_PfmmfE7inv_rms;
	ld.param.u64 	%rd11, [_ZN8pygpukit3ops2nn18rmsnorm_f32_kernelEPKfS3_Pfmmf_param_0];
	ld.param.u64 	%rd12, [_ZN8pygpukit3ops2nn18rmsnorm_f32_kernelEPKfS3_Pfmmf_param_1];
	ld.param.u64 	%rd13, [_ZN8pygpukit3ops2nn18rmsnorm_f32_kernelEPKfS3_Pfmmf_param_2];
	ld.param.u64 	%rd15, [_ZN8pygpukit3ops2nn18rmsnorm_f32_kernelEPKfS3_Pfmmf_param_3];
	ld.param.u64 	%rd14, [_ZN8pygpukit3ops2nn18rmsnorm_f32_kernelEPKfS3_Pfmmf_param_4];
	ld.param.f32 	%f9, [_ZN8pygpukit3ops2nn18rmsnorm_f32_kernelEPKfS3_Pfmmf_param_5];
	mov.u32 	%r8, %ctaid.x;
	cvt.u64.u32 	%rd1, %r8;
	setp.le.u64 	%p1, %rd15, %rd1;
	@%p1 bra 	$L__BB4_14;
	cvta.to.global.u64 	%rd16, %rd11;
	mul.lo.s64 	%rd2, %rd14, %rd1;
	shl.b64 	%rd17, %rd2, 2;
	add.s64 	%rd3, %rd16, %rd17;
	mov.u32 	%r40, %tid.x;
	cvt.u64.u32 	%rd27, %r40;
	setp.le.u64 	%p2, %rd14, %rd27;
	mov.f32 	%f41, 0f00000000;
	@%p2 bra 	$L__BB4_4;
	mov.f32 	%f41, 0f00000000;
	mov.u32 	%r2, %ntid.x;
	mov.u64 	%rd26, %rd27;
	mov.u32 	%r39, %r40;
$L__BB4_3:
	shl.b64 	%rd18, %rd26, 2;
	add.s64 	%rd19, %rd3, %rd18;
	ld.global.nc.f32 	%f12, [%rd19];
	fma.rn.f32 	%f41, %f12, %f12, %f41;
	add.s32 	%r39, %r39, %r2;
	cvt.s64.s32 	%rd26, %r39;
	setp.gt.u64 	%p3, %rd14, %rd26;
	@%p3 bra 	$L__BB4_3;
$L__BB4_4:
	mov.b32 	%r9, %f41;
	shfl.sync.down.b32	%r10|%p4, %r9, 16, 31, -1;
	mov.b32 	%f13, %r10;
	add.f32 	%f14, %f41, %f13;
	mov.b32 	%r11, %f14;
	shfl.sync.down.b32	%r12|%p5, %r11, 8, 31, -1;
	mov.b32 	%f15, %r12;
	add.f32 	%f16, %f14, %f15;
	mov.b32 	%r13, %f16;
	shfl.sync.down.b32	%r14|%p6, %r13, 4, 31, -1;
	mov.b32 	%f17, %r14;
	add.f32 	%f18, %f16, %f17;
	mov.b32 	%r15, %f18;
	shfl.sync.down.b32	%r16|%p7, %r15, 2, 31, -1;
	mov.b32 	%f19, %r16;
	add.f32 	%f20, %f18, %f19;
	mov.b32 	%r17, %f20;
	shfl.sync.down.b32	%r18|%p8, %r17, 1, 31, -1;
	mov.b32 	%f21, %r18;
	add.f32 	%f4, %f20, %f21;
	and.b32  	%r19, %r40, 31;
	setp.ne.s32 	%p9, %r19, 0;
	@%p9 bra 	$L__BB4_6;
	shr.u32 	%r20, %r40, 3;
	mov.u32 	%r21, _ZZN8pygpukit3ops2nn18rmsnorm_f32_kernelEPKfS3_PfmmfE10shared_sum;
	add.s32 	%r22, %r21, %r20;
	st.shared.f32 	[%r22], %f4;
$L__BB4_6:
	bar.sync 	0;
	setp.gt.u32 	%p10, %r40, 31;
	@%p10 bra 	$L__BB4_11;
	mov.u32 	%r23, %ntid.x;
	add.s32 	%r24, %r23, 31;
	shr.u32 	%r25, %r24, 5;
	setp.ge.u32 	%p11, %r40, %r25;
	mov.f32 	%f42, 0f00000000;
	@%p11 bra 	$L__BB4_9;
	shl.b32 	%r26, %r40, 2;
	mov.u32 	%r27, _ZZN8pygpukit3ops2nn18rmsnorm_f32_kernelEPKfS3_PfmmfE10shared_sum;
	add.s32 	%r28, %r27, %r26;
	ld.shared.f32 	%f42, [%r28];
$L__BB4_9:
	mov.b32 	%r29, %f42;
	shfl.sync.down.b32	%r30|%p12, %r29, 16, 31, -1;
	mov.b32 	%f23, %r30;
	add.f32 	%f24, %f42, %f23;
	mov.b32 	%r31, %f24;
	shfl.sync.down.b32	%r32|%p13, %r31, 8, 31, -1;
	mov.b32 	%f25, %r32;
	add.f32 	%f26, %f24, %f25;
	mov.b32 	%r33, %f26;
	shfl.sync.down.b32	%r34|%p14, %r33, 4, 31, -1;
	mov.b32 	%f27, %r34;
	add.f32 	%f28, %f26, %f27;
	mov.b32 	%r35, %f28;
	shfl.sync.down.b32	%r36|%p15, %r35, 2, 31, -1;
	mov.b32 	%f29, %r36;
	add.f32 	%f30, %f28, %f29;
	mov.b32 	%r37, %f30;
	shfl.sync.down.b32	%r38|%p16, %r37, 1, 31, -1;
	mov.b32 	%f31, %r38;
	add.f32 	%f7, %f30, %f31;
	setp.ne.s32 	%p17, %r40, 0;
	@%p17 bra 	$L__BB4_11;
	cvt.rn.f32.u64 	%f32, %rd14;
	div.rn.f32 	%f33, %f7, %f32;
	add.f32 	%f34, %f9, %f33;
	rsqrt.approx.f32 	%f35, %f34;
	st.shared.f32 	[_ZZN8pygpukit3ops2nn18rmsnorm_f32_kernelEPKfS3_PfmmfE7inv_rms], %f35;
$L__BB4_11:
	setp.le.u64 	%p18, %rd14, %rd27;
	bar.sync 	0;
	@%p18 bra 	$L__BB4_14;
	ld.shared.f32 	%f8, [_ZZN8pygpukit3ops2nn18rmsnorm_f32_kernelEPKfS3_PfmmfE7inv_rms];
	mov.u32 	%r5, %ntid.x;
	cvta.to.global.u64 	%rd7, %rd12;
	cvta.to.global.u64 	%rd8, %rd13;
$L__BB4_13:
	shl.b64 	%rd20, %rd27, 2;
	add.s64 	%rd21, %rd3, %rd20;
	ld.global.nc.f32 	%f36, [%rd21];
	mul.f32 	%f37, %f36, %f8;
	add.s64 	%rd22, %rd7, %rd20;
	ld.global.nc.f32 	%f38, [%rd22];
	mul.f32 	%f39, %f37, %f38;
	add.s64 	%rd23, %rd27, %rd2;
	shl.b64 	%rd24, %rd23, 2;
	add.s64 	%rd25, %rd8, %rd24;
	st.global.f32 	[%rd25], %f39;
	add.s32 	%r40, %r40, %r5;
	cvt.s64.s32 	%rd27, %r40;
	setp.gt.u64 	%p19, %rd14, %rd27;
	@%p19 bra 	$L__BB4_13;
$L__BB4_14:
	ret;

}
	// .globl	_ZN8pygpukit3ops2nn18rmsnorm_f64_kernelEPKdS3_Pdmmd
.visible .entry _ZN8pygpukit3ops2nn18rmsnorm_f64_kernelEPKdS3_Pdmmd(
	.param .u64 .ptr .align 1 _ZN8pygpukit3ops2nn18rmsnorm_f64_kernelEPKdS3_Pdmmd_param_0,
	.param .u64 .ptr .align 1 _ZN8pygpukit3ops2nn18rmsnorm_f64_kernelEPKdS3_Pdmmd_param_1,
	.param .u64 .ptr .align 1 _ZN8pygpukit3ops2nn18rmsnorm_f64_kernelEPKdS3_Pdmmd_param_2,
	.param .u64 _ZN8pygpukit3ops2nn18rmsnorm_f64_kernelEPKdS3_Pdmmd_param_3,
	.param .u64 _ZN8pygpukit3ops2nn18rmsnorm_f64_kernelEPKdS3_Pdmmd_param_4,
	.param .f64 _ZN8pygpukit3ops2nn18rmsnorm_f64_kernelEPKdS3_Pdmmd_param_5
)
{
	.reg .pred 	%p<30>;
	.reg .b32 	%r<61>;
	.reg .b64 	%rd<28>;
	.reg .b64 	%fd<45>;
	// demoted variable
	.shared .align 8 .b8 _ZZN8pygpukit3ops2nn18rmsnorm_f64_kernelEPKdS3_PdmmdE10shared_sum[256];
	// demoted variable
	.shared .align 8 .f64 _ZZN8pygpukit3ops2nn18rmsnorm_f64_kernelEPKdS3_PdmmdE7inv_rms;
	ld.param.u64 	%rd11, [_ZN8pygpukit3ops2nn18rmsnorm_f64_kernelEPKdS3_Pdmmd_param_0];
	ld.param.u64 	%rd12, [_ZN8pygpukit3ops2nn18rmsnorm_f64_kernelEPKdS3_Pdmmd_param_1];
	ld.param.u64 	%rd13, [_ZN8pygpukit3ops2nn18rmsnorm_f64_kernelEPKdS3_Pdmmd_param_2];
	ld.param.u64 	%rd15, [_ZN8pygpukit3ops2nn18rmsnorm_f64_kernelEPKdS3_Pdmmd_param_3];
	ld.param.u64 	%rd14, [_ZN8pygpukit3ops2nn18rmsnorm_f64_kernelEPKdS3_Pdmmd_param_4];
	ld.param.f64 	%fd9, [_ZN8pygpukit3ops2nn18rmsnorm_f64_kernelEPKdS3_Pdmmd_param_5];
	mov.u32 	%r8, %ctaid.x;
	cvt.u64.u32 	%rd1, %r8;
	setp.le.u64 	%p1, %rd15, %rd1;
	@%p1 bra 	$L__BB5_14;
	cvta.to.global.u64 	%rd16, %rd11;
	mul.lo.s64 	%rd2, %rd14, %rd1;
	shl.b64 	%rd17, %rd2, 3;
	add.s64 	%rd3, %rd16, %rd17;
	mov.u32 	%r60, %tid.x;
	cvt.u64.u32 	%rd27, %r60;
	setp.le.u64 	%p2, %rd14, %rd27;
	mov.f64 	%fd43, 0d0000000000000000;
	@%p2 bra 	$L__BB5_4;
	mov.f64 	%fd43, 0d0000000000000000;
	mov.u32 	%r2, %ntid.x;
	mov.u64 	%rd26, %rd27;
	mov.u32 	%r59, %r60;
$L__BB5_3:
	shl.b64 	%rd18, %rd26, 3;
	add.s64 	%rd19, %rd3, %rd18;
	ld.global.nc.f64 	%fd12, [%rd19];
	fma.rn.f64 	%fd43, %fd12, %fd12, %fd43;
	add.s32 	%r59, %r59, %r2;
	cvt.s64.s32 	%rd26, %r59;
	setp.gt.u64 	%p3, %rd14, %rd26;
	@%p3 bra 	$L__BB5_3;
$L__BB5_4:
	// begin inline asm
	mov.b64 {%r9,%r10}, %fd43;
	// end inline asm
	shfl.sync.down.b32	%r12|%p4, %r10, 16, 31, -1;
	shfl.sync.down.b32	%r11|%p5, %r9, 16, 31, -1;
	// begin inline asm
	mov.b64 %fd14, {%r11,%r12};
	// end inline asm
	add.f64 	%fd15, %fd43, %fd14;
	// begin inline asm
	mov.b64 {%r13,%r14}, %fd15;
	// end inline asm
	shfl.sync.down.b32	%r16|%p6, %r14, 8, 31, -1;
	shfl.sync.down.b32	%r15|%p7, %r13, 8, 31, -1;
	// begin inline asm
	mov.b64 %fd16, {%r15,%r16};
	// end inline asm
	add.f64 	%fd17, %fd15, %fd16;
	// begin inline asm
	mov.b64 {%r17,%r18}, %fd17;
	// end inline asm
	shfl.sync.down.b32	%r20|%p8, %r18, 4, 31, -1;
	shfl.sync.down.b32	%r19|%p9, %r17, 4, 31, -1;
	// begin inline asm
	mov.b64 %fd18, {%r19,%r20};
	// end inline asm
	add.f64 	%fd19, %fd17, %fd18;
	// begin inline asm
	mov.b64 {%r21,%r22}, %fd19;
	// end inline asm
	shfl.sync.down.b32	%r24|%p10, %r22, 2, 31, -1;
	shfl.sync.down.b32	%r23|%p11, %r21, 2, 31, -1;
	// begin inline asm
	mov.b64 %fd20, {%r23,%r24};
	// end inline asm
	add.f64 	%fd21, %fd19, %fd20;
	// begin inline asm
	mov.b64 {%r25,%r26}, %fd21;
	// end inline asm
	shfl.sync.down.b32	%r28|%p12, %r26, 1, 31, -1;
	shfl.sync.down.b32	%r27|%p13, %r25, 1, 31, -1;
	// begin inline asm
	mov.b64 %fd22, {%r27,%r28};
	// end inline asm
	add.f64 	%fd4, %fd21, %fd22;
	and.b32  	%r29, %r60, 31;
	setp.ne.s32 	%p14, %r29, 0;
	@%p14 bra 	$L__BB5_6;
	shr.u32 	%r30, %r60, 2;
	mov.u32 	%r31, _ZZN8pygpukit3ops2nn18rmsnorm_f64_kernelEPKdS3_PdmmdE10shared_sum;
	add.s32 	%r32, %r31, %r30;
	st.shared.f64 	[%r32], %fd4;
$L__BB5_6:
	bar.sync 	0;
	setp.gt.u32 	%p15, %r60, 31;
	@%p15 bra 	$L__BB5_11;
	mov.u32 	%r33, %ntid.x;
	add.s32 	%r34, %r33, 31;
	shr.u32 	%r35, %r34, 5;
	setp.ge.u32 	%p16, %r60, %r35;
	mov.f64 	%fd44, 0d0000000000000000;
	@%p16 bra 	$L__BB5_9;
	shl.b32 	%r36, %r60, 3;
	mov.u32 	%r37, _ZZN8pygpukit3ops2nn18rmsnorm_f64_kernelEPKdS3_PdmmdE10shared_sum;
	add.s32 	%r38, %r37, %r36;
	ld.shared.f64 	%fd44, [%r38];
$L__BB5_9:
	// begin inline asm
	mov.b64 {%r39,%r40}, %fd44;
	// end inline asm
	shfl.sync.down.b32	%r42|%p17, %r40, 16, 31, -1;
	shfl.sync.down.b32	%r41|%p18, %r39, 16, 31, -1;
	// begin inline asm
	mov.b64 %fd25, {%r41,%r42};
	// end inline asm
	add.f64 	%fd26, %fd44, %fd25;
	// begin inline asm
	mov.b64 {%r43,%r44}, %fd26;
	// end inline asm
	shfl.sync.down.b32	%r46|%p19, %r44, 8, 31, -1;
	shfl.sync.down.b32	%r45|%p20, %r43, 8, 31, -1;
	// begin inline asm
	mov.b64 %fd27, {%r45,%r46};
	// end inline asm
	add.f64 	%fd28, %fd26, %fd27;
	// begin inline asm
	mov.b64 {%r47,%r48}, %fd28;
	// end inline asm
	shfl.sync.down.b32	%r50|%p21, %r48, 4, 31, -1;
	shfl.sync.down.b32	%r49|%p22, %r47, 4, 31, -1;
	// begin inline asm
	mov.b64 %fd29, {%r49,%r50};
	// end inline asm
	add.f64 	%fd30, %fd28, %fd29;
	// begin inline asm
	mov.b64 {%r51,%r52}, %fd30;
	// end inline asm
	shfl.sync.down.b32	%r54|%p23, %r52, 2, 31, -1;
	shfl.sync.down.b32	%r53|%p24, %r51, 2, 31, -1;
	// begin inline asm
	mov.b64 %fd31, {%r53,%r54};
	// end inline asm
	add.f64 	%fd32, %fd30, %fd31;
	// begin inline asm
	mov.b64 {%r55,%r56}, %fd32;
	// end inline asm
	shfl.sync.down.b32	%r58|%p25, %r56, 1, 31, -1;
	shfl.sync.down.b32	%r57|%p26, %r55, 1, 31, -1;
	// begin inline asm
	mov.b64 %fd33, {%r57,%r58};
	// end inline asm
	add.f64 	%fd7, %fd32, %fd33;
	setp.ne.s32 	%p27, %r60, 0;
	@%p27 bra 	$L__BB5_11;
	cvt.rn.f64.u64 	%fd34, %rd14;
	div.rn.f64 	%fd35, %fd7, %fd34;
	add.f64 	%fd36, %fd9, %fd35;
	rsqrt.approx.f64 	%fd37, %fd36;
	st.shared.f64 	[_ZZN8pygpukit3ops2nn18rmsnorm_f64_kernelEPKdS3_PdmmdE7inv_rms], %fd37;
$L__BB5_11:
	setp.le.u64 	%p28, %rd14, %rd27;
	bar.sync 	0;
	@%p28 bra 	$L__BB5_14;
	ld.shared.f64 	%fd8, [_ZZN8pygpukit3ops2nn18rmsnorm_f64_kernelEPKdS3_PdmmdE7inv_rms];
	mov.u32 	%r5, %ntid.x;
	cvta.to.global.u64 	%rd7, %rd12;
	cvta.to.global.u64 	%rd8, %rd13;
$L__BB5_13:
	shl.b64 	%rd20, %rd27, 3;
	add.s64 	%rd21, %rd3, %rd20;
	ld.global.nc.f64 	%fd38, [%rd21];
	mul.f64 	%fd39, %fd38, %fd8;
	add.s64 	%rd22, %rd7, %rd20;
	ld.global.nc.f64 	%fd40, [%rd22];
	mul.f64 	%fd41, %fd39, %fd40;
	add.s64 	%rd23, %rd27, %rd2;
	shl.b64 	%rd24, %rd23, 3;
	add.s64 	%rd25, %rd8, %rd24;
	st.global.f64 	[%rd25], %fd41;
	add.s32 	%r60, %r60, %r5;
	cvt.s64.s32 	%rd27, %r60;
	setp.gt.u64 	%p29, %rd14, %rd27;
	@%p29 bra 	$L__BB5_13;
$L__BB5_14:
	ret;

}
	// .globl	_ZN8pygpukit3ops2nn18rmsnorm_f16_kernelEPK6__halfS4_PS2_mmf
.visible .entry _ZN8pygpukit3ops2nn18rmsnorm_f16_kernelEPK6__halfS4_PS2_mmf(
	.param .u64 .ptr .align 1 _ZN8pygpukit3ops2nn18rmsnorm_f16_kernelEPK6__halfS4_PS2_mmf_param_0,
	.param .u64 .ptr .align 1 _ZN8pygpukit3ops2nn18rmsnorm_f16_kernelEPK6__halfS4_PS2_mmf_param_1,
	.param .u64 .ptr .align 1 _ZN8pygpukit3ops2nn18rmsnorm_f16_kernelEPK6__halfS4_PS2_mmf_param_2,
	.param .u64 _ZN8pygpukit3ops2nn18rmsnorm_f16_kernelEPK6__halfS4_PS2_mmf_param_3,
	.param .u64 _ZN8pygpukit3ops2nn18rmsnorm_f16_kernelEPK6__halfS4_PS2_mmf_param_4,
	.param .f32 _ZN8pygpukit3ops2nn18rmsnorm_f16_kernelEPK6__halfS4_PS2_mmf_param_5
)
{
	.reg .pred 	%p<20>;
	.reg .b16 	%rs<5>;
	.reg .b32 	%r<41>;
	.reg .b32 	%f<43>;
	.reg .b64 	%rd<28>;
	// demoted variable
	.shared .align 4 .b8 _ZZN8pygpukit3ops2nn18rmsnorm_f16_kernelEPK6__halfS4_PS2_mmfE10shared_sum[128];
	// demoted variable
	.shared .align 4 .f32 _ZZN8pygpukit3ops2nn18rmsnorm_f16_kernelEPK6__halfS4_PS2_mmfE7inv_rms;
	ld.param.u64 	%rd11, [_ZN8pygpukit3ops2nn18rmsnorm_f16_kernelEPK6__halfS4_PS2_mmf_param_0];
	ld.param.u64 	%rd12, [_ZN8pygpukit3ops2nn18rmsnorm_f16_kernelEPK6__halfS4_PS2_mmf_param_1];
	ld.param.u64 	%rd13, [_ZN8pygpukit3ops2nn18rmsnorm_f16_kernelEPK6__halfS4_PS2_mmf_param_2];
	ld.param.u64 	%rd15, [_ZN8pygpukit3ops2nn18rmsnorm_f16_kernelEPK6__halfS4_PS2_mmf_param_3];
	ld.param.u64 	%rd14, [_ZN8pygpukit3ops2nn18rmsnorm_f16_kernelEPK6__halfS4_PS2_mmf_param_4];
	ld.param.f32 	%f9, [_ZN8pygpukit3ops2nn18rmsnorm_f16_kernelEPK6__halfS4_PS2_mmf_param_5];
	mov.u32 	%r8, %ctaid.x;
	cvt.u64.u32 	%rd1, %r8;
	setp.le.u64 	%p1, %rd15, %rd1;
	@%p1 bra 	$L__BB6_14;
	cvta.to.global.u64 	%rd16, %rd11;
	mul.lo.s64 	%rd2, %rd14, %rd1;
	shl.b64 	%rd17, %rd2, 1;
	add.s64 	%rd3, %rd16, %rd17;
	mov.u32 	%r40, %tid.x;
	cvt.u64.u32 	%rd27, %r40;
	setp.le.u64 	%p2, %rd14, %rd27;
	mov.f32 	%f41, 0f00000000;
	@%p2 bra 	$L__BB6_4;
	mov.f32 	%f41, 0f00000000;
	mov.u32 	%r2, %ntid.x;
	mov.u64 	%rd26, %rd27;
	mov.u32 	%r39, %r40;
$L__BB6_3:
	shl.b64 	%rd18, %rd26, 1;
	add.s64 	%rd19, %rd3, %rd18;
	ld.global.nc.u16 	%rs1, [%rd19];
	// begin inline asm
	{  cvt.f32.f16 %f12, %rs1;}

	// end inline asm
	fma.rn.f32 	%f41, %f12, %f12, %f41;
	add.s32 	%r39, %r39, %r2;
	cvt.s64.s32 	%rd26, %r39;
	setp.gt.u64 	%p3, %rd14, %rd26;
	@%p3 bra 	$L__BB6_3;
$L__BB6_4:
	mov.b32 	%r9, %f41;
	shfl.sync.down.b32	%r10|%p4, %r9, 16, 31, -1;
	mov.b32 	%f13, %r10;
	add.f32 	%f14, %f41, %f13;
	mov.b32 	%r11, %f14;
	shfl.sync.down.b32	%r12|%p5, %r11, 8, 31, -1;
	mov.b32 	%f15, %r12;
	add.f32 	%f16, %f14, %f15;
	mov.b32 	%r13, %f16;
	shfl.sync.down.b32	%r14|%p6, %r13, 4, 31, -1;
	mov.b32 	%f17, %r14;
	add.f32 	%f18, %f16, %f17;
	mov.b32 	%r15, %f18;
	shfl.sync.down.b32	%r16|%p7, %r15, 2, 31, -1;
	mov.b32 	%f19, %r16;
	add.f32 	%f20, %f18, %f19;
	mov.b32 	%r17, %f20;
	shfl.sync.down.b32	%r18|%p8, %r17, 1, 31, -1;
	mov.b32 	%f21, %r18;
	add.f32 	%f4, %f20, %f21;
	and.b32  	%r19, %r40, 31;
	setp.ne.s32 	%p9, %r19, 0;
	@%p9 bra 	$L__BB6_6;
	shr.u32 	%r20, %r40, 3;
	mov.u32 	%r21, _ZZN8pygpukit3ops2nn18rmsnorm_f16_kernelEPK6__halfS4_PS2_mmfE10shared_sum;
	add.s32 	%r22, %r21, %r20;
	st.shared.f32 	[%r22], %f4;
$L__BB6_6:
	bar.sync 	0;
	setp.gt.u32 	%p10, %r40, 31;
	@%p10 bra 	$L__BB6_11;
	mov.u32 	%r23, %ntid.x;
	add.s32 	%r24, %r23, 31;
	shr.u32 	%r25, %r24, 5;
	setp.ge.u32 	%p11, %r40, %r25;
	mov.f32 	%f42, 0f00000000;
	@%p11 bra 	$L__BB6_9;
	shl.b32 	%r26, %r40, 2;
	mov.u32 	%r27, _ZZN8pygpukit3ops2nn18rmsnorm_f16_kernelEPK6__halfS4_PS2_mmfE10shared_sum;
	add.s32 	%r28, %r27, %r26;
	ld.shared.f32 	%f42, [%r28];
$L__BB6_9:
	mov.b32 	%r29, %f42;
	shfl.sync.down.b32	%r30|%p12, %r29, 16, 31, -1;
	mov.b32 	%f23, %r30;
	add.f32 	%f24, %f42, %f23;
	mov.b32 	%r31, %f24;
	shfl.sync.down.b32	%r32|%p13, %r31, 8, 31, -1;
	mov.b32 	%f25, %r32;
	add.f32 	%f26, %f24, %f25;
	mov.b32 	%r33, %f26;
	shfl.sync.down.b32	%r34|%p14, %r33, 4, 31, -1;
	mov.b32 	%f27, %r34;
	add.f32 	%f28, %f26, %f27;
	mov.b32 	%r35, %f28;
	shfl.sync.down.b32	%r36|%p15, %r35, 2, 31, -1;
	mov.b32 	%f29, %r36;
	add.f32 	%f30, %f28, %f29;
	mov.b32 	%r37, %f30;
	shfl.sync.down.b32	%r38|%p16, %r37, 1, 31, -1;
	mov.b32 	%f31, %r38;
	add.f32 	%f7, %f30, %f31;
	setp.ne.s32 	%p17, %r40, 0;
	@%p17 bra 	$L__BB6_11;
	cvt.rn.f32.u64 	%f32, %rd14;
	div.rn.f32 	%f33, %f7, %f32;
	add.f32 	%f34, %f9, %f33;
	rsqrt.approx.f32 	%f35, %f34;
	st.shared.f32 	[_ZZN8pygpukit3ops2nn18rmsnorm_f16_kernelEPK6__halfS4_PS2_mmfE7inv_rms], %f35;
$L__BB6_11:
	setp.le.u64 	%p18, %rd14, %rd27;
	bar.sync 	0;
	@%p18 bra 	$L__BB6_14;
	ld.shared.f32 	%f8, [_ZZN8pygpukit3ops2nn18rmsnorm_f16_kernelEPK6__halfS4_PS2_mmfE7inv_rms];
	mov.u32 	%r5, %ntid.x;
	cvta.to.global.u64 	%rd7, %rd12;
	cvta.to.global.u64 	%rd8, %rd13;
$L__BB6_13:
	shl.b64 	%rd20, %rd27, 1;
	add.s64 	%rd21, %rd3, %rd20;
	ld.global.nc.u16 	%rs2, [%rd21];
	// begin inline asm
	{  cvt.f32.f16 %f36, %rs2;}

	// end inline asm
	add.s64 	%rd22, %rd7, %rd20;
	ld.global.nc.u16 	%rs3, [%rd22];
	// begin inline asm
	{  cvt.f32.f16 %f37, %rs3;}

	// end inline asm
	mul.f32 	%f39, %f36, %f8;
	mul.f32 	%f38, %f37, %f39;
	// begin inline asm
	{  cvt.rn.f16.f32 %rs4, %f38;}

	// end inline asm
	add.s64 	%rd23, %rd27, %rd2;
	shl.b64 	%rd24, %rd23, 1;
	add.s64 	%rd25, %rd8, %rd24;
	st.global.u16 	[%rd25], %rs4;
	add.s32 	%r40, %r40, %r5;
	cvt.s64.s32 	%rd27, %r40;
	setp.gt.u64 	%p19, %rd14, %rd27;
	@%p19 bra 	$L__BB6_13;
$L__BB6_14:
	ret;

}
	// .globl	_ZN8pygpukit3ops2nn19rmsnorm_bf16_kernelEPK13__nv_bfloat16S4_PS2_mmf
.visible .entry _ZN8pygpukit3ops2nn19rmsnorm_bf16_kernelEPK13__nv_bfloat16S4_PS2_mmf(
	.param .u64 .ptr .align 1 _ZN8pygpukit3ops2nn19rmsnorm_bf16_kernelEPK13__nv_bfloat16S4_PS2_mmf_param_0,
	.param .u64 .ptr .align 1 _ZN8pygpukit3ops2nn19rmsnorm_bf16_kernelEPK13__nv_bfloat16S4_PS2_mmf_param_1,
	.param .u64 .ptr .align 1 _ZN8pygpukit3ops2nn19rmsnorm_bf16_kernelEPK13__nv_bfloat16S4_PS2_mmf_param_2,
	.param .u64 _ZN8pygpukit3ops2nn19rmsnorm_bf16_kernelEPK13__nv_bfloat16S4_PS2_mmf_param_3,
	.param .u64 _ZN8pygpukit3ops2nn19rmsnorm_bf16_kernelEPK13__nv_bfloat16S4_PS2_mmf_param_4,
	.param .f32 _ZN8pygpukit3ops2nn19rmsnorm_bf16_kernelEPK13__nv_bfloat16S4_PS2_mmf_param_5
)
{
	.reg .pred 	%p<20>;
	.reg .b16 	%rs<5>;
	.reg .b32 	%r<41>;
	.reg .b32 	%f<43>;
	.reg .b64 	%rd<28>;
	// demoted variable
	.shared .align 4 .b8 _ZZN8pygpukit3ops2nn19rmsnorm_bf16_kernelEPK13__nv_bfloat16S4_PS2_mmfE10shared_sum[128];
	// demoted variable
	.shared .align 4 .f32 _ZZN8pygpukit3ops2nn19rmsnorm_bf16_kernelEPK13__nv_bfloat16S4_PS2_mmfE7inv_rms;
	ld.param.u64 	%rd11, [_ZN8pygpukit3ops2nn19rmsnorm_bf16_kernelEPK13__nv_bfloat16S4_PS2_mmf_param_0];
	ld.param.u64 	%rd12, [_ZN8pygpukit3ops2nn19rmsnorm_bf16_kernelEPK13__nv_bfloat16S4_PS2_mmf_param_1];
	ld.param.u64 	%rd13, [_ZN8pygpukit3ops2nn19rmsnorm_bf16_kernelEPK13__nv_bfloat16S4_PS2_mmf_param_2];
	ld.param.u64 	%rd15, [_ZN8pygpukit3ops2nn19rmsnorm_bf16_kernelEPK13__nv_bfloat16S4_PS2_mmf_param_3];
	ld.param.u64 	%rd14, [_ZN8pygpukit3ops2nn19rmsnorm_bf16_kernelEPK13__nv_bfloat16S4_PS2_mmf_param_4];
	ld.param.f32 	%f9, [_ZN8pygpukit3ops2nn19rmsnorm_bf16_kernelEPK13__nv_bfloat16S4_PS2_mmf_param_5];
	mov.u32 	%r8, %ctaid.x;
	cvt.u64.u32 	%rd1, %r8;
	setp.le.u64 	%p1, %rd15, %rd1;
	@%p1 bra 	$L__BB7_14;
	cvta.to.global.u64 	%rd16, %rd11;
	mul.lo.s64 	%rd2, %rd14, %rd1;
	shl.b64 	%rd17, %rd2, 1;
	add.s64 	%rd3, %rd16, %rd17;
	mov.u32 	%r40, %tid.x;
	cvt.u64.u32 	%rd27, %r40;
	setp.le.u64 	%p2, %rd14, %rd27;
	mov.f32 	%f41, 0f00000000;
	@%p2 bra 	$L__BB7_4;
	mov.f32 	%f41, 0f00000000;
	mov.u32 	%r2, %ntid.x;
	mov.u64 	%rd26, %rd27;
	mov.u32 	%r39, %r40;
$L__BB7_3:
	shl.b64 	%rd18, %rd26, 1;
	add.s64 	%rd19, %rd3, %rd18;
	ld.global.nc.u16 	%rs1, [%rd19];
	// begin inline asm
	{ cvt.f32.bf16 %f12, %rs1;}

	// end inline asm
	fma.rn.f32 	%f41, %f12, %f12, %f41;
	add.s32 	%r39, %r39, %r2;
	cvt.s64.s32 	%rd26, %r39;
	setp.gt.u64 	%p3, %rd14, %rd26;
	@%p3 bra 	$L__BB7_3;
$L__BB7_4:
	mov.b32 	%r9, %f41;
	shfl.sync.down.b32	%r10|%p4, %r9, 16, 31, -1;
	mov.b32 	%f13, %r10;
	add.f32 	%f14, %f41, %f13;
	mov.b32 	%r11, %f14;
	shfl.sync.down.b32	%r12|%p5, %r11, 8, 31, -1;
	mov.b32 	%f15, %r12;
	add.f32 	%f16, %f14, %f15;
	mov.b32 	%r13, %f16;
	shfl.sync.down.b32	%r14|%p6, %r13, 4, 31, -1;
	mov.b32 	%f17, %r14;
	add.f32 	%f18, %f16, %f17;
	mov.b32 	%r15, %f18;
	shfl.sync.down.b32	%r16|%p7, %r15, 2, 31, -1;
	mov.b32 	%f19, %r16;
	add.f32 	%f20, %f18, %f19;
	mov.b32 	%r17, %f20;
	shfl.sync.down.b32	%r18|%p8, %r17, 1, 31, -1;
	mov.b32 	%f21, %r18;
	add.f32 	%f4, %f20, %f21;
	and.b32  	%r19, %r40, 31;
	setp.ne.s32 	%p9, %r19, 0;
	@%p9 bra 	$L__BB7_6;
	shr.u32 	%r20, %r40, 3;
	mov.u32 	%r21, _ZZN8pygpukit3ops2nn19rmsnorm_bf16_kernelEPK13__nv_bfloat16S4_PS2_mmfE10shared_sum;
	add.s32 	%r22, %r21, %r20;
	st.shared.f32 	[%r22], %f4;
$L__BB7_6:
	bar.sync 	0;
	setp.gt.u32 	%p10, %r40, 31;
	@%p10 bra 	$L__BB7_11;
	mov.u32 	%r23, %ntid.x;
	add.s32 	%r24, %r23, 31;
	shr.u32 	%r25, %r24, 5;
	setp.ge.u32 	%p11, %r40, %r25;
	mov.f32 	%f42, 0f00000000;
	@%p11 bra 	$L__BB7_9;
	shl.b32 	%r26, %r40, 2;
	mov.u32 	%r27, _ZZN8pygpukit3ops2nn19rmsnorm_bf16_kernelEPK13__nv_bfloat16S4_PS2_mmfE10shared_sum;
	add.s32 	%r28, %r27, %r26;
	ld.shared.f32 	%f42, [%r28];
$L__BB7_9:
	mov.b32 	%r29, %f42;
	shfl.sync.down.b32	%r30|%p12, %r29, 16, 31, -1;
	mov.b32 	%f23, %r30;
	add.f32 	%f24, %f42, %f23;
	mov.b32 	%r31, %f24;
	shfl.sync.down.b32	%r32|%p13, %r31, 8, 31, -1;
	mov.b32 	%f25, %r32;
	add.f32 	%f26, %f24, %f25;
	mov.b32 	%r33, %f26;
	shfl.sync.down.b32	%r34|%p14, %r33, 4, 31, -1;
	mov.b32 	%f27, %r34;
	add.f32 	%f28, %f26, %f27;
	mov.b32 	%r35, %f28;
	shfl.sync.down.b32	%r36|%p15, %r35, 2, 31, -1;
	mov.b32 	%f29, %r36;
	add.f32 	%f30, %f28, %f29;
	mov.b32 	%r37, %f30;
	shfl.sync.down.b32	%r38|%p16, %r37, 1, 31, -1;
	mov.b32 	%f31, %r38;
	add.f32 	%f7, %f30, %f31;
	setp.ne.s32 	%p17, %r40, 0;
	@%p17 bra 	$L__BB7_11;
	cvt.rn.f32.u64 	%f32, %rd14;
	div.rn.f32 	%f33, %f7, %f32;
	add.f32 	%f34, %f9, %f33;
	rsqrt.approx.f32 	%f35, %f34;
	st.shared.f32 	[_ZZN8pygpukit3ops2nn19rmsnorm_bf16_kernelEPK13__nv_bfloat16S4_PS2_mmfE7inv_rms], %f35;
$L__BB7_11:
	setp.le.u64 	%p18, %rd14, %rd27;
	bar.sync 	0;
	@%p18 bra 	$L__BB7_14;
	ld.shared.f32 	%f8, [_ZZN8pygpukit3ops2nn19rmsnorm_bf16_kernelEPK13__nv_bfloat16S4_PS2_mmfE7inv_rms];
	mov.u32 	%r5, %ntid.x;
	cvta.to.global.u64 	%rd7, %rd12;
	cvta.to.global.u64 	%rd8, %rd13;
$L__BB7_13:
	shl.b64 	%rd20, %rd27, 1;
	add.s64 	%rd21, %rd3, %rd20;
	ld.global.nc.u16 	%rs2, [%rd21];
	// begin inline asm
	{ cvt.f32.bf16 %f36, %rs2;}

	// end inline asm
	add.s64 	%rd22, %rd7, %rd20;
	ld.global.nc.u16 	%rs3, [%rd22];
	// begin inline asm
	{ cvt.f32.bf16 %f37, %rs3;}

	// end inline asm
	mul.f32 	%f39, %f36, %f8;
	mul.f32 	%f38, %f37, %f39;
	// begin inline asm
	{  cvt.rn.bf16.f32 %rs4, %f38;}

	// end inline asm
	add.s64 	%rd23, %rd27, %rd2;
	shl.b64 	%rd24, %rd23, 1;
	add.s64 	%rd25, %rd8, %rd24;
	st.global.u16 	[%rd25], %rs4;
	add.s32 	%r40, %r40, %r5;
	cvt.s64.s32 	%rd27, %r40;
	setp.gt.u64 	%p19, %rd14, %rd27;
	@%p19 bra 	$L__BB7_13;
$L__BB7_14:
	ret;

}


// ===== COMPILED SASS (sm_100) =====

	.target	sm_100

	.elftype	@"ET_EXEC"


//--------------------- .note.nv.tkinfo           --------------------------
	.section	.note.nv.tkinfo,"",@"SHT_NOTE"
	.sectionflags	@"SHF_NOTE_NV_TKINFO"
	.tkinfo
        /*0018*/ 	.word	0x00000002
        /*0030*/ 	.string	""
        /*0030*/ 	.string	"ptxas"
        /*0030*/ 	.string	"Cuda compilation tools, release 13.0, V13.0.88"
        /*0030*/ 	.string	"Build cuda_13.0.r13.0/compiler.36424714_0"
        /*0030*/ 	.string	"-arch sm_100 -m 64 "



//--------------------- .note.nv.cuinfo           --------------------------
	.section	.note.nv.cuinfo,"",@"SHT_NOTE"
	.sectionflags	@"SHF_NOTE_NV_CUINFO"
        /*0018*/ 	.short	0x0002
        /*001a*/ 	.short	0x0064
        /*001c*/ 	.short	0x0082
	.zero		2


//--------------------- .nv.info                  --------------------------
	.section	.nv.info,"",@"SHT_CUDA_INFO"
	.align	4


	//----- nvinfo : EIATTR_REGCOUNT
	.align		4
        /*0000*/ 	.byte	0x04, 0x2f
        /*0002*/ 	.short	(.L_1 - .L_0)
	.align		4
.L_0:
        /*0004*/ 	.word	index@(_ZN8pygpukit3ops2nn20layernorm_f32_kernelEPKfS3_S3_Pfmmf)
        /*0008*/ 	.word	0x00000014


	//----- nvinfo : EIATTR_FRAME_SIZE
	.align		4
.L_1:
        /*000c*/ 	.byte	0x04, 0x11
        /*000e*/ 	.short	(.L_3 - .L_2)
	.align		4
.L_2:
        /*0010*/ 	.word	index@($__internal_9_$__cuda_sm3x_div_rn_noftz_f32_slowpath)
        /*0014*/ 	.word	0x00000000


	//----- nvinfo : EIATTR_FRAME_SIZE
	.align		4
.L_3:
        /*0018*/ 	.byte	0x04, 0x11
        /*001a*/ 	.short	(.L_5 - .L_4)
	.align		4
.L_4:
        /*001c*/ 	.word	index@(_ZN8pygpukit3ops2nn20layernorm_f32_kernelEPKfS3_S3_Pfmmf)
        /*0020*/ 	.word	0x00000000


	//----- nvinfo : EIATTR_REGCOUNT
	.align		4
.L_5:
        /*0024*/ 	.byte	0x04, 0x2f
        /*0026*/ 	.short	(.L_7 - .L_6)
	.align		4
.L_6:
        /*0028*/ 	.word	index@(_ZN8pygpukit3ops2nn20layernorm_f64_kernelEPKdS3_S3_Pdmmd)
        /*002c*/ 	.word	0x0000001c


	//----- nvinfo : EIATTR_FRAME_SIZE
	.align		4
.L_7:
        /*0030*/ 	.byte	0x04, 0x11
        /*0032*/ 	.short	(.L_9 - .L_8)
	.align		4
.L_8:
        /*0034*/ 	.word	index@($__internal_8_$__cuda_sm20_drsqrt_f64_slowpath_v2)
        /*0038*/ 	.word	0x00000000


	//----- nvinfo : EIATTR_FRAME_SIZE
	.align		4
.L_9:
        /*003c*/ 	.byte	0x04, 0x11
        /*003e*/ 	.short	(.L_11 - .L_10)
	.align		4
.L_10:
        /*0040*/ 	.word	index@($__internal_7_$__cuda_sm20_div_rn_f64_full)
        /*0044*/ 	.word	0x00000000


	//----- nvinfo : EIATTR_FRAME_SIZE
	.align		4
.L_11:
        /*0048*/ 	.byte	0x04, 0x11
        /*004a*/ 	.short	(.L_13 - .L_12)
	.align		4
.L_12:
        /*004c*/ 	.word	index@(_ZN8pygpukit3ops2nn20layernorm_f64_kernelEPKdS3_S3_Pdmmd)
        /*0050*/ 	.word	0x00000000


	//----- nvinfo : EIATTR_REGCOUNT
	.align		4
.L_13:
        /*0054*/ 	.byte	0x04, 0x2f
        /*0056*/ 	.short	(.L_15 - .L_14)
	.align		4
.L_14:
        /*0058*/ 	.word	index@(_ZN8pygpukit3ops2nn20layernorm_f16_kernelEPK6__halfS4_S4_PS2_mmf)
        /*005c*/ 	.word	0x00000014


	//----- nvinfo : EIATTR_FRAME_SIZE
	.align		4
.L_15:
        /*0060*/ 	.byte	0x04, 0x11
        /*0062*/ 	.short	(.L_17 - .L_16)
	.align		4
.L_16:
        /*0064*/ 	.word	index@($__internal_6_$__cuda_sm3x_div_rn_noftz_f32_slowpath)
        /*0068*/ 	.word	0x00000000


	//----- nvinfo : EIATTR_FRAME_SIZE
	.align		4
.L_17:
        /*006c*/ 	.byte	0x04, 0x11
        /*006e*/ 	.short	(.L_19 - .L_18)
	.align		4
.L_18:
        /*0070*/ 	.word	index@(_ZN8pygpukit3ops2nn20layernorm_f16_kernelEPK6__halfS4_S4_PS2_mmf)
        /*0074*/ 	.word	0x00000000


	//----- nvinfo : EIATTR_REGCOUNT
	.align		4
.L_19:
        /*0078*/ 	.byte	0x04, 0x2f
        /*007a*/ 	.short	(.L_21 - .L_20)
	.align		4
.L_20:
        /*007c*/ 	.word	index@(_ZN8pygpukit3ops2nn21layernorm_bf16_kernelEPK13__nv_bfloat16S4_S4_PS2_mmf)
        /*0080*/ 	.word	0x00000014


	//----- nvinfo : EIATTR_FRAME_SIZE
	.align		4
.L_21:
        /*0084*/ 	.byte	0x04, 0x11
        /*0086*/ 	.short	(.L_23 - .L_22)
	.align		4
.L_22:
        /*0088*/ 	.word	index@($__internal_5_$__cuda_sm3x_div_rn_noftz_f32_slowpath)
        /*008c*/ 	.word	0x00000000


	//----- nvinfo : EIATTR_FRAME_SIZE
	.align		4
.L_23:
        /*0090*/ 	.byte	0x04, 0x11
        /*0092*/ 	.short	(.L_25 - .L_24)
	.align		4
.L_24:
        /*0094*/ 	.word	index@(_ZN8pygpukit3ops2nn21layernorm_bf16_kernelEPK13__nv_bfloat16S4_S4_PS2_mmf)
        /*0098*/ 	.word	0x00000000


	//----- nvinfo : EIATTR_REGCOUNT
	.align		4
.L_25:
        /*009c*/ 	.byte	0x04, 0x2f
        /*009e*/ 	.short	(.L_27 - .L_26)
	.align		4
.L_26:
        /*00a0*/ 	.word	index@(_ZN8pygpukit3ops2nn18rmsnorm_f32_kernelEPKfS3_Pfmmf)
        /*00a4*/ 	.word	0x00000012


	//----- nvinfo : EIATTR_FRAME_SIZE
	.align		4
.L_27:
        /*00a8*/ 	.byte	0x04, 0x11
        /*00aa*/ 	.short	(.L_29 - .L_28)
	.align		4
.L_28:
        /*00ac*/ 	.word	index@($__internal_4_$__cuda_sm3x_div_rn_noftz_f32_slowpath)
        /*00b0*/ 	.word	0x00000000


	//----- nvinfo : EIATTR_FRAME_SIZE
	.align		4
.L_29:
        /*00b4*/ 	.byte	0x04, 0x11
        /*00b6*/ 	.short	(.L_31 - .L_30)
	.align		4
.L_30:
        /*00b8*/ 	.word	index@(_ZN8pygpukit3ops2nn18rmsnorm_f32_kernelEPKfS3_Pfmmf)
        /*00bc*/ 	.word	0x00000000


	//----- nvinfo : EIATTR_REGCOUNT
	.align		4
.L_31:
        /*00c0*/ 	.byte	0x04, 0x2f
        /*00c2*/ 	.short	(.L_33 - .L_32)
	.align		4
.L_32:
        /*00c4*/ 	.word	index@(_ZN8pygpukit3ops2nn18rmsnorm_f64_kernelEPKdS3_Pdmmd)
        /*00c8*/ 	.word	0x0000001a


	//----- nvinfo : EIATTR_FRAME_SIZE
	.align		4
.L_33:
        /*00cc*/ 	.byte	0x04, 0x11
        /*00ce*/ 	.short	(.L_35 - .L_34)
	.align		4
.L_34:
        /*00d0*/ 	.word	index@($__internal_3_$__cuda_sm20_drsqrt_f64_slowpath_v2)
        /*00d4*/ 	.word	0x00000000


	//----- nvinfo : EIATTR_FRAME_SIZE
	.align		4
.L_35:
        /*00d8*/ 	.byte	0x04, 0x11
        /*00da*/ 	.short	(.L_37 - .L_36)
	.align		4
.L_36:
        /*00dc*/ 	.word	index@($__internal_2_$__cuda_sm20_div_rn_f64_full)
        /*00e0*/ 	.word	0x00000000


	//----- nvinfo : EIATTR_FRAME_SIZE
	.align		4
.L_37:
        /*00e4*/ 	.byte	0x04, 0x11
        /*00e6*/ 	.short	(.L_39 - .L_38)
	.align		4
.L_38:
        /*00e8*/ 	.word	index@(_ZN8pygpukit3ops2nn18rmsnorm_f64_kernelEPKdS3_Pdmmd)
        /*00ec*/ 	.word	0x00000000


	//----- nvinfo : EIATTR_REGCOUNT
	.align		4
.L_39:
        /*00f0*/ 	.byte	0x04, 0x2f
        /*00f2*/ 	.short	(.L_41 - .L_40)
	.align		4
.L_40:
        /*00f4*/ 	.word	index@(_ZN8pygpukit3ops2nn18rmsnorm_f16_kernelEPK6__halfS4_PS2_mmf)
        /*00f8*/ 	.word	0x00000012


	//----- nvinfo : EIATTR_FRAME_SIZE
	.align		4
.L_41:
        /*00fc*/ 	.byte	0x04, 0x11
        /*00fe*/ 	.short	(.L_43 - .L_42)
	.align		4
.L_42:
        /*0100*/ 	.word	index@($__internal_1_$__cuda_sm3x_div_rn_noftz_f32_slowpath)
        /*0104*/ 	.word	0x00000000


	//----- nvinfo : EIATTR_FRAME_SIZE
	.align		4
.L_43:
        /*0108*/ 	.byte	0x04, 0x11
        /*010a*/ 	.short	(.L_45 - .L_44)
	.align		4
.L_44:
        /*010c*/ 	.word	index@(_ZN8pygpukit3ops2nn18rmsnorm_f16_kernelEPK6__halfS4_PS2_mmf)
        /*0110*/ 	.word	0x00000000


	//----- nvinfo : EIATTR_REGCOUNT
	.align		4
.L_45:
        /*0114*/ 	.byte	0x04, 0x2f
        /*0116*/ 	.short	(.L_47 - .L_46)
	.align		4
.L_46:
        /*0118*/ 	.word	index@(_ZN8pygpukit3ops2nn19rmsnorm_bf16_kernelEPK13__nv_bfloat16S4_PS2_mmf)
        /*011c*/ 	.word	0x00000012


	//----- nvinfo : EIATTR_FRAME_SIZE
	.align		4
.L_47:
        /*0120*/ 	.byte	0x04, 0x11
        /*0122*/ 	.short	(.L_49 - .L_48)
	.align		4
.L_48:
        /*0124*/ 	.word	index@($__internal_0_$__cuda_sm3x_div_rn_noftz_f32_slowpath)
        /*0128*/ 	.word	0x00000000


	//----- nvinfo : EIATTR_FRAME_SIZE
	.align		4
.L_49:
        /*012c*/ 	.byte	0x04, 0x11
        /*012e*/ 	.short	(.L_51 - .L_50)
	.align		4
.L_50:
        /*0130*/ 	.word	index@(_ZN8pygpukit3ops2nn19rmsnorm_bf16_kernelEPK13__nv_bfloat16S4_PS2_mmf)
        /*0134*/ 	.word	0x00000000


	//----- nvinfo : EIATTR_MIN_STACK_SIZE
	.align		4
.L_51:
        /*0138*/ 	.byte	0x04, 0x12
        /*013a*/ 	.short	(.L_53 - .L_52)
	.align		4
.L_52:
        /*013c*/ 	.word	index@(_ZN8pygpukit3ops2nn19rmsnorm_bf16_kernelEPK13__nv_bfloat16S4_PS2_mmf)
        /*0140*/ 	.word	0x00000000


	//----- nvinfo : EIATTR_MIN_STACK_SIZE
	.align		4
.L_53:
        /*0144*/ 	.byte	0x04, 0x12
        /*0146*/ 	.short	(.L_55 - .L_54)
	.align		4
.L_54:
        /*0148*/ 	.word	index@(_ZN8pygpukit3ops2nn18rmsnorm_f16_kernelEPK6__halfS4_PS2_mmf)
        /*014c*/ 	.word	0x00000000


	//----- nvinfo : EIATTR_MIN_STACK_SIZE
	.align		4
.L_55:
        /*0150*/ 	.byte	0x04, 0x12
        /*0152*/ 	.short	(.L_57 - .L_56)
	.align		4
.L_56:
        /*0154*/ 	.word	index@(_ZN8pygpukit3ops2nn18rmsnorm_f64_kernelEPKdS3_Pdmmd)
        /*0158*/ 	.word	0x00000000


	//----- nvinfo : EIATTR_MIN_STACK_SIZE
	.align		4
.L_57:
        /*015c*/ 	.byte	0x04, 0x12
        /*015e*/ 	.short	(.L_59 - .L_58)
	.align		4
.L_58:
        /*0160*/ 	.word	index@(_ZN8pygpukit3ops2nn18rmsnorm_f32_kernelEPKfS3_Pfmmf)
        /*0164*/ 	.word	0x00000000


	//----- nvinfo : EIATTR_MIN_STACK_SIZE
	.align		4
.L_59:
        /*0168*/ 	.byte	0x04, 0x12
        /*016a*/ 	.short	(.L_61 - .L_60)
	.align		4
.L_60:
        /*016c*/ 	.word	index@(_ZN8pygpukit3ops2nn21layernorm_bf16_kernelEPK13__nv_bfloat16S4_S4_PS2_mmf)
        /*0170*/ 	.word	0x00000000


	//----- nvinfo : EIATTR_MIN_STACK_SIZE
	.align		4
.L_61:
        /*0174*/ 	.byte	0x04, 0x12
        /*0176*/ 	.short	(.L_63 - .L_62)
	.align		4
.L_62:
        /*0178*/ 	.word	index@(_ZN8pygpukit3ops2nn20layernorm_f16_kernelEPK6__halfS4_S4_PS2_mmf)
        /*017c*/ 	.word	0x00000000


	//----- nvinfo : EIATTR_MIN_STACK_SIZE
	.align		4
.L_63:
        /*0180*/ 	.byte	0x04, 0x12
        /*0182*/ 	.short	(.L_65 - .L_64)
	.align		4
.L_64:
        /*0184*/ 	.word	index@(_ZN8pygpukit3ops2nn20layernorm_f64_kernelEPKdS3_S3_Pdmmd)
        /*0188*/ 	.word	0x00000000


	//----- nvinfo : EIATTR_MIN_STACK_SIZE
	.align		4
.L_65:
        /*018c*/ 	.byte	0x04, 0x12
        /*018e*/ 	.short	(.L_67 - .L_66)
	.align		4
.L_66:
        /*0190*/ 	.word	index@(_ZN8pygpukit3ops2nn20layernorm_f32_kernelEPKfS3_S3_Pfmmf)
        /*0194*/ 	.word	0x00000000
.L_67:


//--------------------- .nv.compat                --------------------------
	.section	.nv.compat,"",@"SHT_CUDA_COMPAT_INFO"
	.align	4
        /*0000*/ 	.byte	0x02, 0x09, 0x00, 0x00, 0x02, 0x02, 0x01, 0x00, 0x02, 0x05, 0x05, 0x00, 0x03, 0x07, 0x01, 0x01
        /*0010*/ 	.byte	0x02, 0x03, 0x00, 0x00, 0x02, 0x06, 0x01, 0x00, 0x04, 0x0b, 0x08, 0x00, 0x01, 0x00, 0x00, 0x00
        /*0020*/ 	.byte	0x00, 0x00, 0x00, 0x00


//--------------------- .nv.info._ZN8pygpukit3ops2nn19rmsnorm_bf16_kernelEPK13__nv_bfloat16S4_PS2_mmf --------------------------
	.section	.nv.info._ZN8pygpukit3ops2nn19rmsnorm_bf16_kernelEPK13__nv_bfloat16S4_PS2_mmf,"",@"SHT_CUDA_INFO"
	.sectionflags	@""
	.align	4


	//----- nvinfo : EIATTR_CUDA_API_VERSION
	.align		4
        /*0000*/ 	.byte	0x04, 0x37
        /*0002*/ 	.short	(.L_69 - .L_68)
.L_68:
        /*0004*/ 	.word	0x00000082


	//----- nvinfo : EIATTR_KPARAM_INFO
	.align		4
.L_69:
        /*0008*/ 	.byte	0x04, 0x17
        /*000a*/ 	.short	(.L_71 - .L_70)
.L_70:
        /*000c*/ 	.word	0x00000000
        /*0010*/ 	.short	0x0005
        /*0012*/ 	.short	0x0028
        /*0014*/ 	.byte	0x00, 0xf0, 0x11, 0x00


	//----- nvinfo : EIATTR_KPARAM_INFO
	.align		4
.L_71:
        /*0018*/ 	.byte	0x04, 0x17
        /*001a*/ 	.short	(.L_73 - .L_72)
.L_72:
        /*001c*/ 	.word	0x00000000
        /*0020*/ 	.short	0x0004
        /*0022*/ 	.short	0x0020
        /*0024*/ 	.byte	0x00, 0xf0, 0x21, 0x00


	//----- nvinfo : EIATTR_KPARAM_INFO
	.align		4
.L_73:
        /*0028*/ 	.byte	0x04, 0x17
        /*002a*/ 	.short	(.L_75 - .L_74)
.L_74:
        /*002c*/ 	.word	0x00000000
        /*0030*/ 	.short	0x0003
        /*0032*/ 	.short	0x0018
        /*0034*/ 	.byte	0x00, 0xf0, 0x21, 0x00


	//----- nvinfo : EIATTR_KPARAM_INFO
	.align		4
.L_75:
        /*0038*/ 	.byte	0x04, 0x17
        /*003a*/ 	.short	(.L_77 - .L_76)
.L_76:
        /*003c*/ 	.word	0x00000000
        /*0040*/ 	.short	0x0002
        /*0042*/ 	.short	0x0010
        /*0044*/ 	.byte	0x00, 0xf5, 0x21, 0x00


	//----- nvinfo : EIATTR_KPARAM_INFO
	.align		4
.L_77:
        /*0048*/ 	.byte	0x04, 0x17
        /*004a*/ 	.short	(.L_79 - .L_78)
.L_78:
        /*004c*/ 	.word	0x00000000
        /*0050*/ 	.short	0x0001
        /*0052*/ 	.short	0x0008
        /*0054*/ 	.byte	0x00, 0xf5, 0x21, 0x00


	//----- nvinfo : EIATTR_KPARAM_INFO
	.align		4
.L_79:
        /*0058*/ 	.byte	0x04, 0x17
        /*005a*/ 	.short	(.L_81 - .L_80)
.L_80:
        /*005c*/ 	.word	0x00000000
        /*0060*/ 	.short	0x0000
        /*0062*/ 	.short	0x0000
        /*0064*/ 	.byte	0x00, 0xf5, 0x21, 0x00


	//----- nvinfo : EIATTR_SPARSE_MMA_MASK
	.align		4
.L_81:
        /*0068*/ 	.byte	0x03, 0x50
        /*006a*/ 	.short	0x0000


	//----- nvinfo : EIATTR_MAXREG_COUNT
	.align		4
        /*006c*/ 	.byte	0x03, 0x1b
        /*006e*/ 	.short	0x00ff


	//----- nvinfo : EIATTR_NUM_BARRIERS
	.align		4
        /*0070*/ 	.byte	0x02, 0x4c
        /*0072*/ 	.byte	0x01
	.zero		1


	//----- nvinfo : EIATTR_MERCURY_ISA_VERSION
	.align		4
        /*0074*/ 	.byte	0x03, 0x5f
        /*0076*/ 	.short	0x0101


	//----- nvinfo : EIATTR_COOP_GROUP_MASK_REGIDS
	.align		4
        /*0078*/ 	.byte	0x04, 0x29
        /*007a*/ 	.short	(.L_83 - .L_82)


	//   ....[0]....
.L_82:
        /*007c*/ 	.word	0xffffffff


	//   ....[1]....
        /*0080*/ 	.word	0xffffffff


	//   ....[2]....
        /*0084*/ 	.word	0xffffffff


	//   ....[3]....
        /*0088*/ 	.word	0xffffffff


	//   ....[4]....
        /*008c*/ 	.word	0xffffffff


	//   ....[5]....
        /*0090*/ 	.word	0xffffffff


	//   ....[6]....
        /*0094*/ 	.word	0xffffffff


	//   ....[7]....
        /*0098*/ 	.word	0xffffffff


	//   ....[8]....
        /*009c*/ 	.word	0xffffffff


	//   ....[9]....
        /*00a0*/ 	.word	0xffffffff


	//   ....[10]....
        /*00a4*/ 	.word	0x05000009


	//   ....[11]....
        /*00a8*/ 	.word	0x05000009


	//   ....[12]....
        /*00ac*/ 	.word	0x05000009


	//   ....[13]....
        /*00b0*/ 	.word	0x05000009


	//   ....[14]....
        /*00b4*/ 	.word	0x05000009


	//----- nvinfo : EIATTR_COOP_GROUP_INSTR_OFFSETS
	.align		4
.L_83:
        /*00b8*/ 	.byte	0x04, 0x28
        /*00ba*/ 	.short	(.L_85 - .L_84)


	//   ....[0]....
.L_84:
        /*00bc*/ 	.word	0x00000250


	//   ....[1]....
        /*00c0*/ 	.word	0x000002a0


	//   ....[2]....
        /*00c4*/ 	.word	0x000002e0


	//   ....[3]....
        /*00c8*/ 	.word	0x00000300


	//   ....[4]....
        /*00cc*/ 	.word	0x00000320


	//   ....[5]....
        /*00d0*/ 	.word	0x00000440


	//   ....[6]....
        /*00d4*/ 	.word	0x00000460


	//   ....[7]....
        /*00d8*/ 	.word	0x00000480


	//   ....[8]....
        /*00dc*/ 	.word	0x000004a0


	//   ....[9]....
        /*00e0*/ 	.word	0x000004c0


	//   ....[10]....
        /*00e4*/ 	.word	0x00000920


	//   ....[11]....
        /*00e8*/ 	.word	0x00000990


	//   ....[12]....
        /*00ec*/ 	.word	0x00000a00


	//   ....[13]....
        /*00f0*/ 	.word	0x00000a70


	//   ....[14]....
        /*00f4*/ 	.word	0x00000ae0


	//----- nvinfo : EIATTR_VRC_CTA_INIT_COUNT
	.align		4
.L_85:
        /*00f8*/ 	.byte	0x02, 0x4a
	.zero		1
	.zero		1


	//----- nvinfo : EIATTR_EXIT_INSTR_OFFSETS
	.align		4
        /*00fc*/ 	.byte	0x04, 0x1c
        /*00fe*/ 	.short	(.L_87 - .L_86)


	//   ....[0]....
.L_86:
        /*0100*/ 	.word	0x00000050


	//   ....[1]....
        /*0104*/ 	.word	0x000006e0


	//   ....[2]....
        /*0108*/ 	.word	0x000008d0


	//----- nvinfo : EIATTR_CRS_STACK_SIZE
	.align		4
.L_87:
        /*010c*/ 	.byte	0x04, 0x1e
        /*010e*/ 	.short	(.L_89 - .L_88)
.L_88:
        /*0110*/ 	.word	0x00000000


	//----- nvinfo : EIATTR_CBANK_PARAM_SIZE
	.align		4
.L_89:
        /*0114*/ 	.byte	0x03, 0x19
        /*0116*/ 	.short	0x002c


	//----- nvinfo : EIATTR_PARAM_CBANK
	.align		4
        /*0118*/ 	.byte	0x04, 0x0a
        /*011a*/ 	.short	(.L_91 - .L_90)
	.align		4
.L_90:
        /*011c*/ 	.word	index@(.nv.constant0._ZN8pygpukit3ops2nn19rmsnorm_bf16_kernelEPK13__nv_bfloat16S4_PS2_mmf)
        /*0120*/ 	.short	0x0380
        /*0122*/ 	.short	0x002c


	//----- nvinfo : EIATTR_SW_WAR
	.align		4
.L_91:
        /*0124*/ 	.byte	0x04, 0x36
        /*0126*/ 	.short	(.L_93 - .L_92)
.L_92:
        /*0128*/ 	.word	0x00000008
.L_93:


//--------------------- .nv.info._ZN8pygpukit3ops2nn18rmsnorm_f16_kernelEPK6__halfS4_PS2_mmf --------------------------
	.section	.nv.info._ZN8pygpukit3ops2nn18rmsnorm_f16_kernelEPK6__halfS4_PS2_mmf,"",@"SHT_CUDA_INFO"
	.sectionflags	@""
	.align	4


	//----- nvinfo : EIATTR_CUDA_API_VERSION
	.align		4
        /*0000*/ 	.byte	0x04, 0x37
        /*0002*/ 	.short	(.L_95 - .L_94)
.L_94:
        /*0004*/ 	.word	0x00000082


	//----- nvinfo : EIATTR_KPARAM_INFO
	.align		4
.L_95:
        /*0008*/ 	.byte	0x04, 0x17
        /*000a*/ 	.short	(.L_97 - .L_96)
.L_96:
        /*000c*/ 	.word	0x00000000
        /*0010*/ 	.short	0x0005
        /*0012*/ 	.short	0x0028
        /*0014*/ 	.byte	0x00, 0xf0, 0x11, 0x00


	//----- nvinfo : EIATTR_KPARAM_INFO
	.align		4
.L_97:
        /*0018*/ 	.byte	0x04, 0x17
        /*001a*/ 	.short	(.L_99 - .L_98)
.L_98:
        /*001c*/ 	.word	0x00000000
        /*0020*/ 	.short	0x0004
        /*0022*/ 	.short	0x0020
        /*0024*/ 	.byte	0x00, 0xf0, 0x21, 0x00


	//----- nvinfo : EIATTR_KPARAM_INFO
	.align		4
.L_99:
        /*0028*/ 	.byte	0x04, 0x17
        /*002a*/ 	.short	(.L_101 - .L_100)
.L_100:
        /*002c*/ 	.word	0x00000000
        /*0030*/ 	.short	0x0003
        /*0032*/ 	.short	0x0018
        /*0034*/ 	.byte	0x00, 0xf0, 0x21, 0x00


	//----- nvinfo : EIATTR_KPARAM_INFO
	.align		4
.L_101:
        /*0038*/ 	.byte	0x04, 0x17
        /*003a*/ 	.short	(.L_103 - .L_102)
.L_102:
        /*003c*/ 	.word	0x00000000
        /*0040*/ 	.short	0x0002
        /*0042*/ 	.short	0x0010
        /*0044*/ 	.byte	0x00, 0xf5, 0x21, 0x00


	//----- nvinfo : EIATTR_KPARAM_INFO
	.align		4
.L_103:
        /*0048*/ 	.byte	0x04, 0x17
        /*004a*/ 	.short	(.L_105 - .L_104)
.L_104:
        /*004c*/ 	.word	0x00000000
        /*0050*/ 	.short	0x0001
        /*0052*/ 	.short	0x0008
        /*0054*/ 	.byte	0x00, 0xf5, 0x21, 0x00


	//----- nvinfo : EIATTR_KPARAM_INFO
	.align		4
.L_105:
        /*0058*/ 	.byte	0x04, 0x17
        /*005a*/ 	.short	(.L_107 - .L_106)
.L_106:
        /*005c*/ 	.word	0x00000000
        /*0060*/ 	.short	0x0000
        /*0062*/ 	.short	0x0000
        /*0064*/ 	.byte	0x00, 0xf5, 0x21, 0x00


	//----- nvinfo : EIATTR_SPARSE_MMA_MASK
	.align		4
.L_107:
        /*0068*/ 	.byte	0x03, 0x50
        /*006a*/ 	.short	0x0000


	//----- nvinfo : EIATTR_MAXREG_COUNT
	.align		4
        /*006c*/ 	.byte	0x03, 0x1b
        /*006e*/ 	.short	0x00ff


	//----- nvinfo : EIATTR_NUM_BARRIERS
	.align		4
        /*0070*/ 	.byte	0x02, 0x4c
        /*0072*/ 	.byte	0x01
	.zero		1


	//----- nvinfo : EIATTR_MERCURY_ISA_VERSION
	.align		4
        /*0074*/ 	.byte	0x03, 0x5f
        /*0076*/ 	.short	0x0101


	//----- nvinfo : EIATTR_COOP_GROUP_MASK_REGIDS
	.align		4
        /*0078*/ 	.byte	0x04, 0x29
        /*007a*/ 	.short	(.L_109 - .L_108)


	//   ....[0]....
.L_108:
        /*007c*/ 	.word	0xffffffff


	//   ....[1]....
        /*0080*/ 	.word	0xffffffff


	//   ....[2]....
        /*0084*/ 	.word	0xffffffff


	//   ....[3]....
        /*0088*/ 	.word	0xffffffff


	//   ....[4]....
        /*008c*/ 	.word	0xffffffff


	//   ....[5]....
        /*0090*/ 	.word	0xffffffff


	//   ....[6]....
        /*0094*/ 	.word	0xffffffff


	//   ....[7]....
        /*0098*/ 	.word	0xffffffff


	//   ....[8]....
        /*009c*/ 	.word	0xffffffff


	//   ....[9]....
        /*00a0*/ 	.word	0xffffffff


	//   ....[10]....
        /*00a4*/ 	.word	0x05000009


	//   ....[11]....
        /*00a8*/ 	.word	0x05000009


	//   ....[12]....
        /*00ac*/ 	.word	0x05000009


	//   ....[13]....
        /*00b0*/ 	.word	0x05000009


	//   ....[14]....
        /*00b4*/ 	.word	0x05000009


	//----- nvinfo : EIATTR_COOP_GROUP_INSTR_OFFSETS
	.align		4
.L_109:
        /*00b8*/ 	.byte	0x04, 0x28
        /*00ba*/ 	.short	(.L_111 - .L_110)


	//   ....[0]....
.L_110:
        /*00bc*/ 	.word	0x00000250


	//   ....[1]....
        /*00c0*/ 	.word	0x000002a0


	//   ....[2]....
        /*00c4*/ 	.word	0x000002e0


	//   ....[3]....
        /*00c8*/ 	.word	0x00000300


	//   ....[4]....
        /*00cc*/ 	.word	0x00000320


	//   ....[5]....
        /*00d0*/ 	.word	0x00000440


	//   ....[6]....
        /*00d4*/ 	.word	0x00000460


	//   ....[7]....
        /*00d8*/ 	.word	0x00000480


	//   ....[8]....
        /*00dc*/ 	.word	0x000004a0


	//   ....[9]....
        /*00e0*/ 	.word	0x000004c0


	//   ....[10]....
        /*00e4*/ 	.word	0x00000920


	//   ....[11]....
        /*00e8*/ 	.word	0x00000990


	//   ....[12]....
        /*00ec*/ 	.word	0x00000a00


	//   ....[13]....
        /*00f0*/ 	.word	0x00000a70


	//   ....[14]....
        /*00f4*/ 	.word	0x00000ae0


	//----- nvinfo : EIATTR_VRC_CTA_INIT_COUNT
	.align		4
.L_111:
        /*00f8*/ 	.byte	0x02, 0x4a
	.zero		1
	.zero		1


	//----- nvinfo : EIATTR_EXIT_INSTR_OFFSETS
	.align		4
        /*00fc*/ 	.byte	0x04, 0x1c
        /*00fe*/ 	.short	(.L_113 - .L_112)


	//   ....[0]....
.L_112:
        /*0100*/ 	.word	0x00000050


	//   ....[1]....
        /*0104*/ 	.word	0x000006e0


	//   ....[2]....
        /*0108*/ 	.word	0x000008d0


	//----- nvinfo : EIATTR_CRS_STACK_SIZE
	.align		4
.L_113:
        /*010c*/ 	.byte	0x04, 0x1e
        /*010e*/ 	.short	(.L_115 - .L_114)
.L_114:
        /*0110*/ 	.word	0x00000000


	//----- nvinfo : EIATTR_CBANK_PARAM_SIZE
	.align		4
.L_115:
        /*0114*/ 	.byte	0x03, 0x19
        /*0116*/ 	.short	0x002c


	//----- nvinfo : EIATTR_PARAM_CBANK
	.align		4
        /*0118*/ 	.byte	0x04, 0x0a
        /*011a*/ 	.short	(.L_117 - .L_116)
	.align		4
.L_116:
        /*011c*/ 	.word	index@(.nv.constant0._ZN8pygpukit3ops2nn18rmsnorm_f16_kernelEPK6__halfS4_PS2_mmf)
        /*0120*/ 	.short	0x0380
        /*0122*/ 	.short	0x002c


	//----- nvinfo : EIATTR_SW_WAR
	.align		4
.L_117:
        /*0124*/ 	.byte	0x04, 0x36
        /*0126*/ 	.short	(.L_119 - .L_118)
.L_118:
        /*0128*/ 	.word	0x00000008
.L_119:


//--------------------- .nv.info._ZN8pygpukit3ops2nn18rmsnorm_f64_kernelEPKdS3_Pdmmd --------------------------
	.section	.nv.info._ZN8pygpukit3ops2nn18rmsnorm_f64_kernelEPKdS3_Pdmmd,"",@"SHT_CUDA_INFO"
	.sectionflags	@""
	.align	4


	//----- nvinfo : EIATTR_CUDA_API_VERSION
	.align		4
        /*0000*/ 	.byte	0x04, 0x37
        /*0002*/ 	.short	(.L_121 - .L_120)
.L_120:
        /*0004*/ 	.word	0x00000082


	//----- nvinfo : EIATTR_KPARAM_INFO
	.align		4
.L_121:
        /*0008*/ 	.byte	0x04, 0x17
        /*000a*/ 	.short	(.L_123 - .L_122)
.L_122:
        /*000c*/ 	.word	0x00000000
        /*0010*/ 	.short	0x0005
        /*0012*/ 	.short	0x0028
        /*0014*/ 	.byte	0x00, 0xf0, 0x21, 0x00


	//----- nvinfo : EIATTR_KPARAM_INFO
	.align		4
.L_123:
        /*0018*/ 	.byte	0x04, 0x17
        /*001a*/ 	.short	(.L_125 - .L_124)
.L_124:
        /*001c*/ 	.word	0x00000000
        /*0020*/ 	.short	0x0004
        /*0022*/ 	.short	0x0020
        /*0024*/ 	.byte	0x00, 0xf0, 0x21, 0x00


	//----- nvinfo : EIATTR_KPARAM_INFO
	.align		4
.L_125:
        /*0028*/ 	.byte	0x04, 0x17
        /*002a*/ 	.short	(.L_127 - .L_126)
.L_126:
        /*002c*/ 	.word	0x00000000
        /*0030*/ 	.short	0x0003
        /*0032*/ 	.short	0x0018
        /*0034*/ 	.byte	0x00, 0xf0, 0x21, 0x00


	//----- nvinfo : EIATTR_KPARAM_INFO
	.align		4
.L_127:
        /*0038*/ 	.byte	0x04, 0x17
        /*003a*/ 	.short	(.L_129 - .L_128)
.L_128:
        /*003c*/ 	.word	0x00000000
        /*0040*/ 	.short	0x0002
        /*0042*/ 	.short	0x0010
        /*0044*/ 	.byte	0x00, 0xf5, 0x21, 0x00


	//----- nvinfo : EIATTR_KPARAM_INFO
	.align		4
.L_129:
        /*0048*/ 	.byte	0x04, 0x17
        /*004a*/ 	.short	(.L_131 - .L_130)
.L_130:
        /*004c*/ 	.word	0x00000000
        /*0050*/ 	.short	0x0001
        /*0052*/ 	.short	0x0008
        /*0054*/ 	.byte	0x00, 0xf5, 0x21, 0x00


	//----- nvinfo : EIATTR_KPARAM_INFO
	.align		4
.L_131:
        /*0058*/ 	.byte	0x04, 0x17
        /*005a*/ 	.short	(.L_133 - .L_132)
.L_132:
        /*005c*/ 	.word	0x00000000
        /*0060*/ 	.short	0x0000
        /*0062*/ 	.short	0x0000
        /*0064*/ 	.byte	0x00, 0xf5, 0x21, 0x00


	//----- nvinfo : EIATTR_SPARSE_MMA_MASK
	.align		4
.L_133:
        /*0068*/ 	.byte	0x03, 0x50
        /*006a*/ 	.short	0x0000


	//----- nvinfo : EIATTR_MAXREG_COUNT
	.align		4
        /*006c*/ 	.byte	0x03, 0x1b
        /*006e*/ 	.short	0x00ff


	//----- nvinfo : EIATTR_NUM_BARRIERS
	.align		4
        /*0070*/ 	.byte	0x02, 0x4c
        /*0072*/ 	.byte	0x01
	.zero		1


	//----- nvinfo : EIATTR_MERCURY_ISA_VERSION
	.align		4
        /*0074*/ 	.byte	0x03, 0x5f
        /*0076*/ 	.short	0x0101


	//----- nvinfo : EIATTR_COOP_GROUP_MASK_REGIDS
	.align		4
        /*0078*/ 	.byte	0x04, 0x29
        /*007a*/ 	.short	(.L_135 - .L_134)


	//   ....[0]....
.L_134:
        /*007c*/ 	.word	0xffffffff


	//   ....[1]....
        /*0080*/ 	.word	0xffffffff


	//   ....[2]....
        /*0084*/ 	.word	0xffffffff


	//   ....[3]....
        /*0088*/ 	.word	0xffffffff


	//   ....[4]....
        /*008c*/ 	.word	0xffffffff


	//   ....[5]....
        /*0090*/ 	.word	0xffffffff


	//   ....[6]....
        /*0094*/ 	.word	0xffffffff


	//   ....[7]....
        /*0098*/ 	.word	0xffffffff


	//   ....[8]....
        /*009c*/ 	.word	0xffffffff


	//   ....[9]....
        /*00a0*/ 	.word	0xffffffff


	//   ....[10]....
        /*00a4*/ 	.word	0xffffffff


	//   ....[11]....
        /*00a8*/ 	.word	0xffffffff


	//   ....[12]....
        /*00ac*/ 	.word	0xffffffff


	//   ....[13]....
        /*00b0*/ 	.word	0xffffffff


	//   ....[14]....
        /*00b4*/ 	.word	0xffffffff


	//   ....[15]....
        /*00b8*/ 	.word	0xffffffff


	//   ....[16]....
        /*00bc*/ 	.word	0xffffffff


	//   ....[17]....
        /*00c0*/ 	.word	0xffffffff


	//   ....[18]....
        /*00c4*/ 	.word	0xffffffff


	//   ....[19]....
        /*00c8*/ 	.word	0xffffffff


	//   ....[20]....
        /*00cc*/ 	.word	0x0500000a


	//   ....[21]....
        /*00d0*/ 	.word	0x0500000a


	//   ....[22]....
        /*00d4*/ 	.word	0x0500000a


	//   ....[23]....
        /*00d8*/ 	.word	0x0500000a


	//   ....[24]....
        /*00dc*/ 	.word	0x0500000a


	//   ....[25]....
        /*00e0*/ 	.word	0x0500000a


	//   ....[26]....
        /*00e4*/ 	.word	0x0500000a


	//   ....[27]....
        /*00e8*/ 	.word	0x0500000a


	//   ....[28]....
        /*00ec*/ 	.word	0x0500000a


	//   ....[29]....
        /*00f0*/ 	.word	0x0500000a


	//----- nvinfo : EIATTR_COOP_GROUP_INSTR_OFFSETS
	.align		4
.L_135:
        /*00f4*/ 	.byte	0x04, 0x28
        /*00f6*/ 	.short	(.L_137 - .L_136)


	//   ....[0]....
.L_136:
        /*00f8*/ 	.word	0x00000240


	//   ....[1]....
        /*00fc*/ 	.word	0x00000260


	//   ....[2]....
        /*0100*/ 	.word	0x00000290


	//   ....[3]....
        /*0104*/ 	.word	0x000002a0


	//   ....[4]....
        /*0108*/ 	.word	0x000002e0


	//   ....[5]....
        /*010c*/ 	.word	0x00000300


	//   ....[6]....
        /*0110*/ 	.word	0x00000320


	//   ....[7]....
        /*0114*/ 	.word	0x00000330


	//   ....[8]....
        /*0118*/ 	.word	0x00000350


	//   ....[9]....
        /*011c*/ 	.word	0x00000360


	//   ....[10]....
        /*0120*/ 	.word	0x00000480


	//   ....[11]....
        /*0124*/ 	.word	0x00000490


	//   ....[12]....
        /*0128*/ 	.word	0x000004b0


	//   ....[13]....
        /*012c*/ 	.word	0x000004c0


	//   ....[14]....
        /*0130*/ 	.word	0x00000500


	//   ....[15]....
        /*0134*/ 	.word	0x00000510


	//   ....[16]....
        /*0138*/ 	.word	0x00000550


	//   ....[17]....
        /*013c*/ 	.word	0x00000560


	//   ....[18]....
        /*0140*/ 	.word	0x00000580


	//   ....[19]....
        /*0144*/ 	.word	0x00000590


	//   ....[20]....
        /*0148*/ 	.word	0x00000b20


	//   ....[21]....
        /*014c*/ 	.word	0x00000b70


	//   ....[22]....
        /*0150*/ 	.word	0x00000be0


	//   ....[23]....
        /*0154*/ 	.word	0x00000c30


	//   ....[24]....
        /*0158*/ 	.word	0x00000ca0


	//   ....[25]....
        /*015c*/ 	.word	0x00000cf0


	//   ....[26]....
        /*0160*/ 	.word	0x00000d60


	//   ....[27]....
        /*0164*/ 	.word	0x00000db0


	//   ....[28]....
        /*0168*/ 	.word	0x00000e20


	//   ....[29]....
        /*016c*/ 	.word	0x00000e70


	//----- nvinfo : EIATTR_VRC_CTA_INIT_COUNT
	.align		4
.L_137:
        /*0170*/ 	.byte	0x02, 0x4a
	.zero		1
	.zero		1


	//----- nvinfo : EIATTR_EXIT_INSTR_OFFSETS
	.align		4
        /*0174*/ 	.byte	0x04, 0x1c
        /*0176*/ 	.short	(.L_139 - .L_138)


	//   ....[0]....
.L_138:
        /*0178*/ 	.word	0x00000050


	//   ....[1]....
        /*017c*/ 	.word	0x00000900


	//   ....[2]....
        /*0180*/ 	.word	0x00000ac0


	//----- nvinfo : EIATTR_CRS_STACK_SIZE
	.align		4
.L_139:
        /*0184*/ 	.byte	0x04, 0x1e
        /*0186*/ 	.short	(.L_141 - .L_140)
.L_140:
        /*0188*/ 	.word	0x00000000


	//----- nvinfo : EIATTR_CBANK_PARAM_SIZE
	.align		4
.L_141:
        /*018c*/ 	.byte	0x03, 0x19
        /*018e*/ 	.short	0x0030


	//----- nvinfo : EIATTR_PARAM_CBANK
	.align		4
        /*0190*/ 	.byte	0x04, 0x0a
        /*0192*/ 	.short	(.L_143 - .L_142)
	.align		4
.L_142:
        /*0194*/ 	.word	index@(.nv.constant0._ZN8pygpukit3ops2nn18rmsnorm_f64_kernelEPKdS3_Pdmmd)
        /*0198*/ 	.short	0x0380
        /*019a*/ 	.short	0x0030


	//----- nvinfo : EIATTR_SW_WAR
	.align		4
.L_143:
        /*019c*/ 	.byte	0x04, 0x36
        /*019e*/ 	.short	(.L_145 - .L_144)
.L_144:
        /*01a0*/ 	.word	0x00000008
.L_145:


//--------------------- .nv.info._ZN8pygpukit3ops2nn18rmsnorm_f32_kernelEPKfS3_Pfmmf --------------------------
	.section	.nv.info._ZN8pygpukit3ops2nn18rmsnorm_f32_kernelEPKfS3_Pfmmf,"",@"SHT_CUDA_INFO"
	.sectionflags	@""
	.align	4


	//----- nvinfo : EIATTR_CUDA_API_VERSION
	.align		4
        /*0000*/ 	.byte	0x04, 0x37
        /*0002*/ 	.short	(.L_147 - .L_146)
.L_146:
        /*0004*/ 	.word	0x00000082


	//----- nvinfo : EIATTR_KPARAM_INFO
	.align		4
.L_147:
        /*0008*/ 	.byte	0x04, 0x17
        /*000a*/ 	.short	(.L_149 - .L_148)
.L_148:
        /*000c*/ 	.word	0x00000000
        /*0010*/ 	.short	0x0005
        /*0012*/ 	.short	0x0028
        /*0014*/ 	.byte	0x00, 0xf0, 0x11, 0x00


	//----- nvinfo : EIATTR_KPARAM_INFO
	.align		4
.L_149:
        /*0018*/ 	.byte	0x04, 0x17
        /*001a*/ 	.short	(.L_151 - .L_150)
.L_150:
        /*001c*/ 	.word	0x00000000
        /*0020*/ 	.short	0x0004
        /*0022*/ 	.short	0x0020
        /*0024*/ 	.byte	0x00, 0xf0, 0x21, 0x00


	//----- nvinfo : EIATTR_KPARAM_INFO
	.align		4
.L_151:
        /*0028*/ 	.byte	0x04, 0x17
        /*002a*/ 	.short	(.L_153 - .L_152)
.L_152:
        /*002c*/ 	.word	0x00000000
        /*0030*/ 	.short	0x0003
        /*0032*/ 	.short	0x0018
        /*0034*/ 	.byte	0x00, 0xf0, 0x21, 0x00


	//----- nvinfo : EIATTR_KPARAM_INFO
	.align		4
.L_153:
        /*0038*/ 	.byte	0x04, 0x17
        /*003a*/ 	.short	(.L_155 - .L_154)
.L_154:
        /*003c*/ 	.word	0x00000000
        /*0040*/ 	.short	0x0002
        /*0042*/ 	.short	0x0010
        /*0044*/ 	.byte	0x00, 0xf5, 0x21, 0x00


	//----- nvinfo : EIATTR_KPARAM_INFO
	.align		4
.L_155:
        /*0048*/ 	.byte	0x04, 0x17
        /*004a*/ 	.short	(.L_157 - .L_156)
.L_156:
        /*004c*/ 	.word	0x00000000
        /*0050*/ 	.short	0x0001
        /*0052*/ 	.short	0x0008
        /*0054*/ 	.byte	0x00, 0xf5, 0x21, 0x00


	//----- nvinfo : EIATTR_KPARAM_INFO
	.align		4
.L_157:
        /*0058*/ 	.byte	0x04, 0x17
        /*005a*/ 	.short	(.L_159 - .L_158)
.L_158:
        /*005c*/ 	.word	0x00000000
        /*0060*/ 	.short	0x0000
        /*0062*/ 	.short	0x0000
        /*0064*/ 	.byte	0x00, 0xf5, 0x21, 0x00


	//----- nvinfo : EIATTR_SPARSE_MMA_MASK
	.align		4
.L_159:
        /*0068*/ 	.byte	0x03, 0x50
        /*006a*/ 	.short	0x0000


	//----- nvinfo : EIATTR_MAXREG_COUNT
	.align		4
        /*006c*/ 	.byte	0x03, 0x1b
        /*006e*/ 	.short	0x00ff


	//----- nvinfo : EIATTR_NUM_BARRIERS
	.align		4
        /*0070*/ 	.byte	0x02, 0x4c
        /*0072*/ 	.byte	0x01
	.zero		1


	//----- nvinfo : EIATTR_MERCURY_ISA_VERSION
	.align		4
        /*0074*/ 	.byte	0x03, 0x5f
        /*0076*/ 	.short	0x0101


	//----- nvinfo : EIATTR_COOP_GROUP_MASK_REGIDS
	.align		4
        /*0078*/ 	.byte	0x04, 0x29
        /*007a*/ 	.short	(.L_161 - .L_160)


	//   ....[0]....
.L_160:
        /*007c*/ 	.word	0xffffffff


	//   ....[1]....
        /*0080*/ 	.word	0xffffffff


	//   ....[2]....
        /*0084*/ 	.word	0xffffffff


	//   ....[3]....
        /*0088*/ 	.word	0xffffffff


	//   ....[4]....
        /*008c*/ 	.word	0xffffffff


	//   ....[5]....
        /*0090*/ 	.word	0xffffffff


	//   ....[6]....
        /*0094*/ 	.word	0xffffffff


	//   ....[7]....
        /*0098*/ 	.word	0xffffffff


	//   ....[8]....
        /*009c*/ 	.word	0xffffffff


	//   ....[9]....
        /*00a0*/ 	.word	0xffffffff


	//   ....[10]....
        /*00a4*/ 	.word	0x05000009


	//   ....[11]....
        /*00a8*/ 	.word	0x05000009


	//   ....[12]....
        /*00ac*/ 	.word	0x05000009


	//   ....[13]....
        /*00b0*/ 	.word	0x05000009


	//   ....[14]....
        /*00b4*/ 	.word	0x05000009


	//----- nvinfo : EIATTR_COOP_GROUP_INSTR_OFFSETS
	.align		4
.L_161:
        /*00b8*/ 	.byte	0x04, 0x28
        /*00ba*/ 	.short	(.L_163 - .L_162)


	//   ....[0]....
.L_162:
        /*00bc*/ 	.word	0x00000240


	//   ....[1]....
        /*00c0*/ 	.word	0x00000290


	//   ....[2]....
        /*00c4*/ 	.word	0x000002d0


	//   ....[3]....
        /*00c8*/ 	.word	0x000002f0


	//   ....[4]....
        /*00cc*/ 	.word	0x00000310


	//   ....[5]....
        /*00d0*/ 	.word	0x00000430


	//   ....[6]....
        /*00d4*/ 	.word	0x00000450


	//   ....[7]....
        /*00d8*/ 	.word	0x00000470


	//   ....[8]....
        /*00dc*/ 	.word	0x00000490


	//   ....[9]....
        /*00e0*/ 	.word	0x000004b0


	//   ....[10]....
        /*00e4*/ 	.word	0x000008e0


	//   ....[11]....
        /*00e8*/ 	.word	0x00000950


	//   ....[12]....
        /*00ec*/ 	.word	0x000009c0


	//   ....[13]....
        /*00f0*/ 	.word	0x00000a30


	//   ....[14]....
        /*00f4*/ 	.word	0x00000aa0


	//----- nvinfo : EIATTR_VRC_CTA_INIT_COUNT
	.align		4
.L_163:
        /*00f8*/ 	.byte	0x02, 0x4a
	.zero		1
	.zero		1


	//----- nvinfo : EIATTR_EXIT_INSTR_OFFSETS
	.align		4
        /*00fc*/ 	.byte	0x04, 0x1c
        /*00fe*/ 	.short	(.L_165 - .L_164)


	//   ....[0]....
.L_164:
        /*0100*/ 	.word	0x00000050


	//   ....[1]....
        /*0104*/ 	.word	0x000006d0


	//   ....[2]....
        /*0108*/ 	.word	0x00000890


	//----- nvinfo : EIATTR_CRS_STACK_SIZE
	.align		4
.L_165:
        /*010c*/ 	.byte	0x04, 0x1e
        /*010e*/ 	.short	(.L_167 - .L_166)
.L_166:
        /*0110*/ 	.word	0x00000000


	//----- nvinfo : EIATTR_CBANK_PARAM_SIZE
	.align		4
.L_167:
        /*0114*/ 	.byte	0x03, 0x19
        /*0116*/ 	.short	0x002c


	//----- nvinfo : EIATTR_PARAM_CBANK
	.align		4
        /*0118*/ 	.byte	0x04, 0x0a
        /*011a*/ 	.short	(.L_169 - .L_168)
	.align		4
.L_168:
        /*011c*/ 	.word	index@(.nv.constant0._ZN8pygpukit3ops2nn18rmsnorm_f32_kernelEPKfS3_Pfmmf)
        /*0120*/ 	.short	0x0380
        /*0122*/ 	.short	0x002c


	//----- nvinfo : EIATTR_SW_WAR
	.align		4
.L_169:
        /*0124*/ 	.byte	0x04, 0x36
        /*0126*/ 	.short	(.L_171 - .L_170)
.L_170:
        /*0128*/ 	.word	0x00000008
.L_171:


//--------------------- .nv.info._ZN8pygpukit3ops2nn21layernorm_bf16_kernelEPK13__nv_bfloat16S4_S4_PS2_mmf --------------------------
	.section	.nv.info._ZN8pygpukit3ops2nn21layernorm_bf16_kernelEPK13__nv_bfloat16S4_S4_PS2_mmf,"",@"SHT_CUDA_INFO"
	.sectionflags	@""
	.align	4


	//----- nvinfo : EIATTR_CUDA_API_VERSION
	.align		4
        /*0000*/ 	.byte	0x04, 0x37
        /*0002*/ 	.short	(.L_173 - .L_172)
.L_172:
        /*0004*/ 	.word	0x00000082


	//----- nvinfo : EIATTR_KPARAM_INFO
	.align		4
.L_173:
        /*0008*/ 	.byte	0x04, 0x17
        /*000a*/ 	.short	(.L_175 - .L_174)
.L_174:
        /*000c*/ 	.word	0x00000000
        /*0010*/ 	.short	0x0006
        /*0012*/ 	.short	0x0030
        /*0014*/ 	.byte	0x00, 0xf0, 0x11, 0x00


	//----- nvinfo : EIATTR_KPARAM_INFO
	.align		4
.L_175:
        /*0018*/ 	.byte	0x04, 0x17
        /*001a*/ 	.short	(.L_177 - .L_176)
.L_176:
        /*001c*/ 	.word	0x00000000
        /*0020*/ 	.short	0x0005
        /*0022*/ 	.short	0x0028
        /*0024*/ 	.byte	0x00, 0xf0, 0x21, 0x00


	//----- nvinfo : EIATTR_KPARAM_INFO
	.align		4
.L_177:
        /*0028*/ 	.byte	0x04, 0x17
        /*002a*/ 	.short	(.L_179 - .L_178)
.L_178:
        /*002c*/ 	.word	0x00000000
        /*0030*/ 	.short	0x0004
        /*0032*/ 	.short	0x0020
        /*0034*/ 	.byte	0x00, 0xf0, 0x21, 0x00


	//----- nvinfo : EIATTR_KPARAM_INFO
	.align		4
.L_179:
        /*0038*/ 	.byte	0x04, 0x17
        /*003a*/ 	.short	(.L_181 - .L_180)
.L_180:
        /*003c*/ 	.word	0x00000000
        /*0040*/ 	.short	0x0003
        /*0042*/ 	.short	0x0018
        /*0044*/ 	.byte	0x00, 0xf5, 0x21, 0x00


	//----- nvinfo : EIATTR_KPARAM_INFO
	.align		4
.L_181:
        /*0048*/ 	.byte	0x04, 0x17
        /*004a*/ 	.short	(.L_183 - .L_182)
.L_182:
        /*004c*/ 	.word	0x00000000
        /*0050*/ 	.short	0x0002
        /*0052*/ 	.short	0x0010
        /*0054*/ 	.byte	0x00, 0xf5, 0x21, 0x00


	//----- nvinfo : EIATTR_KPARAM_INFO
	.align		4
.L_183:
        /*0058*/ 	.byte	0x04, 0x17
        /*005a*/ 	.short	(.L_185 - .L_184)
.L_184:
        /*005c*/ 	.word	0x00000000
        /*0060*/ 	.short	0x0001
        /*0062*/ 	.short	0x0008
        /*0064*/ 	.byte	0x00, 0xf5, 0x21, 0x00


	//----- nvinfo : EIATTR_KPARAM_INFO
	.align		4
.L_185:
        /*0068*/ 	.byte	0x04, 0x17
        /*006a*/ 	.short	(.L_187 - .L_186)
.L_186:
        /*006c*/ 	.word	0x00000000
        /*0070*/ 	.short	0x0000
        /*0072*/ 	.short	0x0000
        /*0074*/ 	.byte	0x00, 0xf5, 0x21, 0x00


	//----- nvinfo : EIATTR_SPARSE_MMA_MASK
	.align		4
.L_187:
        /*0078*/ 	.byte	0x03, 0x50
        /*007a*/ 	.short	0x0000


	//----- nvinfo : EIATTR_MAXREG_COUNT
	.align		4
        /*007c*/ 	.byte	0x03, 0x1b
        /*007e*/ 	.short	0x00ff


	//----- nvinfo : EIATTR_NUM_BARRIERS
	.align		4
        /*0080*/ 	.byte	0x02, 0x4c
        /*0082*/ 	.byte	0x01
	.zero		1


	//----- nvinfo : EIATTR_MERCURY_ISA_VERSION
	.align		4
        /*0084*/ 	.byte	0x03, 0x5f
        /*0086*/ 	.short	0x0101


	//----- nvinfo : EIATTR_COOP_GROUP_MASK_REGIDS
	.align		4
        /*0088*/ 	.byte	0x04, 0x29
        /*008a*/ 	.short	(.L_189 - .L_188)


	//   ....[0]....
.L_188:
        /*008c*/ 	.word	0xffffffff


	//   ....[1]....
        /*0090*/ 	.word	0xffffffff


	//   ....[2]....
        /*0094*/ 	.word	0xffffffff


	//   ....[3]....
        /*0098*/ 	.word	0xffffffff


	//   ....[4]....
        /*009c*/ 	.word	0xffffffff


	//   ....[5]....
        /*00a0*/ 	.word	0xffffffff


	//   ....[6]....
        /*00a4*/ 	.word	0xffffffff


	//   ....[7]....
        /*00a8*/ 	.word	0xffffffff


	//   ....[8]....
        /*00ac*/ 	.word	0xffffffff


	//   ....[9]....
        /*00b0*/ 	.word	0xffffffff


	//   ....[10]....
        /*00b4*/ 	.word	0xffffffff


	//   ....[11]....
        /*00b8*/ 	.word	0xffffffff


	//   ....[12]....
        /*00bc*/ 	.word	0xffffffff


	//   ....[13]....
        /*00c0*/ 	.word	0xffffffff


	//   ....[14]....
        /*00c4*/ 	.word	0xffffffff


	//   ....[15]....
        /*00c8*/ 	.word	0xffffffff


	//   ....[16]....
        /*00cc*/ 	.word	0xffffffff


	//   ....[17]....
        /*00d0*/ 	.word	0xffffffff


	//   ....[18]....
        /*00d4*/ 	.word	0xffffffff


	//   ....[19]....
        /*00d8*/ 	.word	0xffffffff


	//   ....[20]....
        /*00dc*/ 	.word	0x0500000c


	//   ....[21]....
        /*00e0*/ 	.word	0x0500000c


	//   ....[22]....
        /*00e4*/ 	.word	0x0500000c


	//   ....[23]....
        /*00e8*/ 	.word	0x0500000c


	//   ....[24]....
        /*00ec*/ 	.word	0x0500000c


	//   ....[25]....
        /*00f0*/ 	.word	0x0500000c


	//   ....[26]....
        /*00f4*/ 	.word	0x0500000c


	//   ....[27]....
        /*00f8*/ 	.word	0x0500000c


	//   ....[28]....
        /*00fc*/ 	.word	0x0500000c


	//   ....[29]....
        /*0100*/ 	.word	0x0500000c


	//----- nvinfo : EIATTR_COOP_GROUP_INSTR_OFFSETS
	.align		4
.L_189:
        /*0104*/ 	.byte	0x04, 0x28
        /*0106*/ 	.short	(.L_191 - .L_190)


	//   ....[0]....
.L_190:
        /*0108*/ 	.word	0x00000250


	//   ....[1]....
        /*010c*/ 	.word	0x000002c0


	//   ....[2]....
        /*0110*/ 	.word	0x00000300


	//   ....[3]....
        /*0114*/ 	.word	0x00000340


	//   ....[4]....
        /*0118*/ 	.word	0x00000370


	//   ....[5]....
        /*011c*/ 	.word	0x00000450


	//   ....[6]....
        /*0120*/ 	.word	0x00000470


	//   ....[7]....
        /*0124*/ 	.word	0x00000490


	//   ....[8]....
        /*0128*/ 	.word	0x000004b0


	//   ....[9]....
        /*012c*/ 	.word	0x000004d0


	//   ....[10]....
        /*0130*/ 	.word	0x00000810


	//   ....[11]....
        /*0134*/ 	.word	0x00000850


	//   ....[12]....
        /*0138*/ 	.word	0x00000870


	//   ....[13]....
        /*013c*/ 	.word	0x00000890


	//   ....[14]....
        /*0140*/ 	.word	0x000008b0


	//   ....[15]....
        /*0144*/ 	.word	0x00000990


	//   ....[16]....
        /*0148*/ 	.word	0x000009b0


	//   ....[17]....
        /*014c*/ 	.word	0x000009d0


	//   ....[18]....
        /*0150*/ 	.word	0x000009f0


	//   ....[19]....
        /*0154*/ 	.word	0x00000a10


	//   ....[20]....
        /*0158*/ 	.word	0x00000ed0


	//   ....[21]....
        /*015c*/ 	.word	0x00000f40


	//   ....[22]....
        /*0160*/ 	.word	0x00000fb0


	//   ....[23]....
        /*0164*/ 	.word	0x00001020


	//   ....[24]....
        /*0168*/ 	.word	0x00001090


	//   ....[25]....
        /*016c*/ 	.word	0x00001100


	//   ....[26]....
        /*0170*/ 	.word	0x00001170


	//   ....[27]....
        /*0174*/ 	.word	0x000011e0


	//   ....[28]....
        /*0178*/ 	.word	0x00001250


	//   ....[29]....
        /*017c*/ 	.word	0x000012c0


	//----- nvinfo : EIATTR_VRC_CTA_INIT_COUNT
	.align		4
.L_191:
        /*0180*/ 	.byte	0x02, 0x4a
	.zero		1
	.zero		1


	//----- nvinfo : EIATTR_EXIT_INSTR_OFFSETS
	.align		4
        /*0184*/ 	.byte	0x04, 0x1c
        /*0186*/ 	.short	(.L_193 - .L_192)


	//   ....[0]....
.L_192:
        /*0188*/ 	.word	0x00000050


	//   ....[1]....
        /*018c*/ 	.word	0x00000c50


	//   ....[2]....
        /*0190*/ 	.word	0x00000e80


	//----- nvinfo : EIATTR_CRS_STACK_SIZE
	.align		4
.L_193:
        /*0194*/ 	.byte	0x04, 0x1e
        /*0196*/ 	.short	(.L_195 - .L_194)
.L_194:
        /*0198*/ 	.word	0x00000000


	//----- nvinfo : EIATTR_CBANK_PARAM_SIZE
	.align		4
.L_195:
        /*019c*/ 	.byte	0x03, 0x19
        /*019e*/ 	.short	0x0034


	//----- nvinfo : EIATTR_PARAM_CBANK
	.align		4
        /*01a0*/ 	.byte	0x04, 0x0a
        /*01a2*/ 	.short	(.L_197 - .L_196)
	.align		4
.L_196:
        /*01a4*/ 	.word	index@(.nv.constant0._ZN8pygpukit3ops2nn21layernorm_bf16_kernelEPK13__nv_bfloat16S4_S4_PS2_mmf)
        /*01a8*/ 	.short	0x0380
        /*01aa*/ 	.short	0x0034


	//----- nvinfo : EIATTR_SW_WAR
	.align		4
.L_197:
        /*01ac*/ 	.byte	0x04, 0x36
        /*01ae*/ 	.short	(.L_199 - .L_198)
.L_198:
        /*01b0*/ 	.word	0x00000008
.L_199:


//--------------------- .nv.info._ZN8pygpukit3ops2nn20layernorm_f16_kernelEPK6__halfS4_S4_PS2_mmf --------------------------
	.section	.nv.info._ZN8pygpukit3ops2nn20layernorm_f16_kernelEPK6__halfS4_S4_PS2_mmf,"",@"SHT_CUDA_INFO"
	.sectionflags	@""
	.align	4


	//----- nvinfo : EIATTR_CUDA_API_VERSION
	.align		4
        /*0000*/ 	.byte	0x04, 0x37
        /*0002*/ 	.short	(.L_201 - .L_200)
.L_200:
        /*0004*/ 	.word	0x00000082


	//----- nvinfo : EIATTR_KPARAM_INFO
	.align		4
.L_201:
        /*0008*/ 	.byte	0x04, 0x17
        /*000a*/ 	.short	(.L_203 - .L_202)
.L_202:
        /*000c*/ 	.word	0x00000000
        /*0010*/ 	.short	0x0006
        /*0012*/ 	.short	0x0030
        /*0014*/ 	.byte	0x00, 0xf0, 0x11, 0x00


	//----- nvinfo : EIATTR_KPARAM_INFO
	.align		4
.L_203:
        /*0018*/ 	.byte	0x04, 0x17
        /*001a*/ 	.short	(.L_205 - .L_204)
.L_204:
        /*001c*/ 	.word	0x00000000
        /*0020*/ 	.short	0x0005
        /*0022*/ 	.short	0x0028
        /*0024*/ 	.byte	0x00, 0xf0, 0x21, 0x00


	//----- nvinfo : EIATTR_KPARAM_INFO
	.align		4
.L_205:
        /*0028*/ 	.byte	0x04, 0x17
        /*002a*/ 	.short	(.L_207 - .L_206)
.L_206:
        /*002c*/ 	.word	0x00000000
        /*0030*/ 	.short	0x0004
        /*0032*/ 	.short	0x0020
        /*0034*/ 	.byte	0x00, 0xf0, 0x21, 0x00


	//----- nvinfo : EIATTR_KPARAM_INFO
	.align		4
.L_207:
        /*0038*/ 	.byte	0x04, 0x17
        /*003a*/ 	.short	(.L_209 - .L_208)
.L_208:
        /*003c*/ 	.word	0x00000000
        /*0040*/ 	.short	0x0003
        /*0042*/ 	.short	0x0018
        /*0044*/ 	.byte	0x00, 0xf5, 0x21, 0x00


	//----- nvinfo : EIATTR_KPARAM_INFO
	.align		4
.L_209:
        /*0048*/ 	.byte	0x04, 0x17
        /*004a*/ 	.short	(.L_211 - .L_210)
.L_210:
        /*004c*/ 	.word	0x00000000
        /*0050*/ 	.short	0x0002
        /*0052*/ 	.short	0x0010
        /*0054*/ 	.byte	0x00, 0xf5, 0x21, 0x00


	//----- nvinfo : EIATTR_KPARAM_INFO
	.align		4
.L_211:
        /*0058*/ 	.byte	0x04, 0x17
        /*005a*/ 	.short	(.L_213 - .L_212)
.L_212:
        /*005c*/ 	.word	0x00000000
        /*0060*/ 	.short	0x0001
        /*0062*/ 	.short	0x0008
        /*0064*/ 	.byte	0x00, 0xf5, 0x21, 0x00


	//----- nvinfo : EIATTR_KPARAM_INFO
	.align		4
.L_213:
        /*0068*/ 	.byte	0x04, 0x17
        /*006a*/ 	.short	(.L_215 - .L_214)
.L_214:
        /*006c*/ 	.word	0x00000000
        /*0070*/ 	.short	0x0000
        /*0072*/ 	.short	0x0000
        /*0074*/ 	.byte	0x00, 0xf5, 0x21, 0x00


	//----- nvinfo : EIATTR_SPARSE_MMA_MASK
	.align		4
.L_215:
        /*0078*/ 	.byte	0x03, 0x50
        /*007a*/ 	.short	0x0000


	//----- nvinfo : EIATTR_MAXREG_COUNT
	.align		4
        /*007c*/ 	.byte	0x03, 0x1b
        /*007e*/ 	.short	0x00ff


	//----- nvinfo : EIATTR_NUM_BARRIERS
	.align		4
        /*0080*/ 	.byte	0x02, 0x4c
        /*0082*/ 	.byte	0x01
	.zero		1


	//----- nvinfo : EIATTR_MERCURY_ISA_VERSION
	.align		4
        /*0084*/ 	.byte	0x03, 0x5f
        /*0086*/ 	.short	0x0101


	//----- nvinfo : EIATTR_COOP_GROUP_MASK_REGIDS
	.align		4
        /*0088*/ 	.byte	0x04, 0x29
        /*008a*/ 	.short	(.L_217 - .L_216)


	//   ....[0]....
.L_216:
        /*008c*/ 	.word	0xffffffff


	//   ....[1]....
        /*0090*/ 	.word	0xffffffff


	//   ....[2]....
        /*0094*/ 	.word	0xffffffff


	//   ....[3]....
        /*0098*/ 	.word	0xffffffff


	//   ....[4]....
        /*009c*/ 	.word	0xffffffff


	//   ....[5]....
        /*00a0*/ 	.word	0xffffffff


	//   ....[6]....
        /*00a4*/ 	.word	0xffffffff


	//   ....[7]....
        /*00a8*/ 	.word	0xffffffff


	//   ....[8]....
        /*00ac*/ 	.word	0xffffffff


	//   ....[9]....
        /*00b0*/ 	.word	0xffffffff


	//   ....[10]....
        /*00b4*/ 	.word	0xffffffff


	//   ....[11]....
        /*00b8*/ 	.word	0xffffffff


	//   ....[12]....
        /*00bc*/ 	.word	0xffffffff


	//   ....[13]....
        /*00c0*/ 	.word	0xffffffff


	//   ....[14]....
        /*00c4*/ 	.word	0xffffffff


	//   ....[15]....
        /*00c8*/ 	.word	0xffffffff


	//   ....[16]....
        /*00cc*/ 	.word	0xffffffff


	//   ....[17]....
        /*00d0*/ 	.word	0xffffffff


	//   ....[18]....
        /*00d4*/ 	.word	0xffffffff


	//   ....[19]....
        /*00d8*/ 	.word	0xffffffff


	//   ....[20]....
        /*00dc*/ 	.word	0x0500000c


	//   ....[21]....
        /*00e0*/ 	.word	0x0500000c


	//   ....[22]....
        /*00e4*/ 	.word	0x0500000c


	//   ....[23]....
        /*00e8*/ 	.word	0x0500000c


	//   ....[24]....
        /*00ec*/ 	.word	0x0500000c


	//   ....[25]....
        /*00f0*/ 	.word	0x0500000c


	//   ....[26]....
        /*00f4*/ 	.word	0x0500000c


	//   ....[27]....
        /*00f8*/ 	.word	0x0500000c


	//   ....[28]....
        /*00fc*/ 	.word	0x0500000c


	//   ....[29]....
        /*0100*/ 	.word	0x0500000c


	//----- nvinfo : EIATTR_COOP_GROUP_INSTR_OFFSETS
	.align		4
.L_217:
        /*0104*/ 	.byte	0x04, 0x28
        /*0106*/ 	.short	(.L_219 - .L_218)


	//   ....[0]....
.L_218:
        /*0108*/ 	.word	0x00000250


	//   ....[1]....
        /*010c*/ 	.word	0x000002c0


	//   ....[2]....
        /*0110*/ 	.word	0x00000300


	//   ....[3]....
        /*0114*/ 	.word	0x00000340


	//   ....[4]....
        /*0118*/ 	.word	0x00000370


	//   ....[5]....
        /*011c*/ 	.word	0x00000450


	//   ....[6]....
        /*0120*/ 	.word	0x00000470


	//   ....[7]....
        /*0124*/ 	.word	0x00000490


	//   ....[8]....
        /*0128*/ 	.word	0x000004b0


	//   ....[9]....
        /*012c*/ 	.word	0x000004d0


	//   ....[10]....
        /*0130*/ 	.word	0x00000810


	//   ....[11]....
        /*0134*/ 	.word	0x00000850


	//   ....[12]....
        /*0138*/ 	.word	0x00000870


	//   ....[13]....
        /*013c*/ 	.word	0x00000890


	//   ....[14]....
        /*0140*/ 	.word	0x000008b0


	//   ....[15]....
        /*0144*/ 	.word	0x00000990


	//   ....[16]....
        /*0148*/ 	.word	0x000009b0


	//   ....[17]....
        /*014c*/ 	.word	0x000009d0


	//   ....[18]....
        /*0150*/ 	.word	0x000009f0


	//   ....[19]....
        /*0154*/ 	.word	0x00000a10


	//   ....[20]....
        /*0158*/ 	.word	0x00000ed0


	//   ....[21]....
        /*015c*/ 	.word	0x00000f40


	//   ....[22]....
        /*0160*/ 	.word	0x00000fb0


	//   ....[23]....
        /*0164*/ 	.word	0x00001020


	//   ....[24]....
        /*0168*/ 	.word	0x00001090


	//   ....[25]....
        /*016c*/ 	.word	0x00001100


	//   ....[26]....
        /*0170*/ 	.word	0x00001170


	//   ....[27]....
        /*0174*/ 	.word	0x000011e0


	//   ....[28]....
        /*0178*/ 	.word	0x00001250


	//   ....[29]....
        /*017c*/ 	.word	0x000012c0


	//----- nvinfo : EIATTR_VRC_CTA_INIT_COUNT
	.align		4
.L_219:
        /*0180*/ 	.byte	0x02, 0x4a
	.zero		1
	.zero		1


	//----- nvinfo : EIATTR_EXIT_INSTR_OFFSETS
	.align		4
        /*0184*/ 	.byte	0x04, 0x1c
        /*0186*/ 	.short	(.L_221 - .L_220)


	//   ....[0]....
.L_220:
        /*0188*/ 	.word	0x00000050


	//   ....[1]....
        /*018c*/ 	.word	0x00000c50


	//   ....[2]....
        /*0190*/ 	.word	0x00000e80


	//----- nvinfo : EIATTR_CRS_STACK_SIZE
	.align		4
.L_221:
        /*0194*/ 	.byte	0x04, 0x1e
        /*0196*/ 	.short	(.L_223 - .L_222)
.L_222:
        /*0198*/ 	.word	0x00000000


	//----- nvinfo : EIATTR_CBANK_PARAM_SIZE
	.align		4
.L_223:
        /*019c*/ 	.byte	0x03, 0x19
        /*019e*/ 	.short	0x0034


	//----- nvinfo : EIATTR_PARAM_CBANK
	.align		4
        /*01a0*/ 	.byte	0x04, 0x0a
        /*01a2*/ 	.short	(.L_225 - .L_224)
	.align		4
.L_224:
        /*01a4*/ 	.word	index@(.nv.constant0._ZN8pygpukit3ops2nn20layernorm_f16_kernelEPK6__halfS4_S4_PS2_mmf)
        /*01a8*/ 	.short	0x0380
        /*01aa*/ 	.short	0x0034


	//----- nvinfo : EIATTR_SW_WAR
	.align		4
.L_225:
        /*01ac*/ 	.byte	0x04, 0x36
        /*01ae*/ 	.short	(.L_227 - .L_226)
.L_226:
        /*01b0*/ 	.word	0x00000008
.L_227:


//--------------------- .nv.info._ZN8pygpukit3ops2nn20layernorm_f64_kernelEPKdS3_S3_Pdmmd --------------------------
	.section	.nv.info._ZN8pygpukit3ops2nn20layernorm_f64_kernelEPKdS3_S3_Pdmmd,"",@"SHT_CUDA_INFO"
	.sectionflags	@""
	.align	4


	//----- nvinfo : EIATTR_CUDA_API_VERSION
	.align		4
        /*0000*/ 	.byte	0x04, 0x37
        /*0002*/ 	.short	(.L_229 - .L_228)
.L_228:
        /*0004*/ 	.word	0x00000082


	//----- nvinfo : EIATTR_KPARAM_INFO
	.align		4
.L_229:
        /*0008*/ 	.byte	0x04, 0x17
        /*000a*/ 	.short	(.L_231 - .L_230)
.L_230:
        /*000c*/ 	.word	0x00000000
        /*0010*/ 	.short	0x0006
        /*0012*/ 	.short	0x0030
        /*0014*/ 	.byte	0x00, 0xf0, 0x21, 0x00


	//----- nvinfo : EIATTR_KPARAM_INFO
	.align		4
.L_231:
        /*0018*/ 	.byte	0x04, 0x17
        /*001a*/ 	.short	(.L_233 - .L_232)
.L_232:
        /*001c*/ 	.word	0x00000000
        /*0020*/ 	.short	0x0005
        /*0022*/ 	.short	0x0028
        /*0024*/ 	.byte	0x00, 0xf0, 0x21, 0x00


	//----- nvinfo : EIATTR_KPARAM_INFO
	.align		4
.L_233:
        /*0028*/ 	.byte	0x04, 0x17
        /*002a*/ 	.short	(.L_235 - .L_234)
.L_234:
        /*002c*/ 	.word	0x00000000
        /*0030*/ 	.short	0x0004
        /*0032*/ 	.short	0x0020
        /*0034*/ 	.byte	0x00, 0xf0, 0x21, 0x00


	//----- nvinfo : EIATTR_KPARAM_INFO
	.align		4
.L_235:
        /*0038*/ 	.byte	0x04, 0x17
        /*003a*/ 	.short	(.L_237 - .L_236)
.L_236:
        /*003c*/ 	.word	0x00000000
        /*0040*/ 	.short	0x0003
        /*0042*/ 	.short	0x0018
        /*0044*/ 	.byte	0x00, 0xf5, 0x21, 0x00


	//----- nvinfo : EIATTR_KPARAM_INFO
	.align		4
.L_237:
        /*0048*/ 	.byte	0x04, 0x17
        /*004a*/ 	.short	(.L_239 - .L_238)
.L_238:
        /*004c*/ 	.word	0x00000000
        /*0050*/ 	.short	0x0002
        /*0052*/ 	.short	0x0010
        /*0054*/ 	.byte	0x00, 0xf5, 0x21, 0x00


	//----- nvinfo : EIATTR_KPARAM_INFO
	.align		4
.L_239:
        /*0058*/ 	.byte	0x04, 0x17
        /*005a*/ 	.short	(.L_241 - .L_240)
.L_240:
        /*005c*/ 	.word	0x00000000
        /*0060*/ 	.short	0x0001
        /*0062*/ 	.short	0x0008
        /*0064*/ 	.byte	0x00, 0xf5, 0x21, 0x00


	//----- nvinfo : EIATTR_KPARAM_INFO
	.align		4
.L_241:
        /*0068*/ 	.byte	0x04, 0x17
        /*006a*/ 	.short	(.L_243 - .L_242)
.L_242:
        /*006c*/ 	.word	0x00000000
        /*0070*/ 	.short	0x0000
        /*0072*/ 	.short	0x0000
        /*0074*/ 	.byte	0x00, 0xf5, 0x21, 0x00


	//----- nvinfo : EIATTR_SPARSE_MMA_MASK
	.align		4
.L_243:
        /*0078*/ 	.byte	0x03, 0x50
        /*007a*/ 	.short	0x0000


	//----- nvinfo : EIATTR_MAXREG_COUNT
	.align		4
        /*007c*/ 	.byte	0x03, 0x1b
        /*007e*/ 	.short	0x00ff


	//----- nvinfo : EIATTR_NUM_BARRIERS
	.align		4
        /*0080*/ 	.byte	0x02, 0x4c
        /*0082*/ 	.byte	0x01
	.zero		1


	//----- nvinfo : EIATTR_MERCURY_ISA_VERSION
	.align		4
        /*0084*/ 	.byte	0x03, 0x5f
        /*0086*/ 	.short	0x0101


	//----- nvinfo : EIATTR_COOP_GROUP_MASK_REGIDS
	.align		4
        /*0088*/ 	.byte	0x04, 0x29
        /*008a*/ 	.short	(.L_245 - .L_244)


	//   ....[0]....
.L_244:
        /*008c*/ 	.word	0xffffffff


	//   ....[1]....
        /*0090*/ 	.word	0xffffffff


	//   ....[2]....
        /*0094*/ 	.word	0xffffffff


	//   ....[3]....
        /*0098*/ 	.word	0xffffffff


	//   ....[4]....
        /*009c*/ 	.word	0xffffffff


	//   ....[5]....
        /*00a0*/ 	.word	0xffffffff


	//   ....[6]....
        /*00a4*/ 	.word	0xffffffff


	//   ....[7]....
        /*00a8*/ 	.word	0xffffffff


	//   ....[8]....
        /*00ac*/ 	.word	0xffffffff


	//   ....[9]....
        /*00b0*/ 	.word	0xffffffff


	//   ....[10]....
        /*00b4*/ 	.word	0xffffffff


	//   ....[11]....
        /*00b8*/ 	.word	0xffffffff


	//   ....[12]....
        /*00bc*/ 	.word	0xffffffff


	//   ....[13]....
        /*00c0*/ 	.word	0xffffffff


	//   ....[14]....
        /*00c4*/ 	.word	0xffffffff


	//   ....[15]....
        /*00c8*/ 	.word	0xffffffff


	//   ....[16]....
        /*00cc*/ 	.word	0xffffffff


	//   ....[17]....
        /*00d0*/ 	.word	0xffffffff


	//   ....[18]....
        /*00d4*/ 	.word	0xffffffff


	//   ....[19]....
        /*00d8*/ 	.word	0xffffffff


	//   ....[20]....
        /*00dc*/ 	.word	0xffffffff


	//   ....[21]....
        /*00e0*/ 	.word	0xffffffff


	//   ....[22]....
        /*00e4*/ 	.word	0xffffffff


	//   ....[23]....
        /*00e8*/ 	.word	0xffffffff


	//   ....[24]....
        /*00ec*/ 	.word	0xffffffff


	//   ....[25]....
        /*00f0*/ 	.word	0xffffffff


	//   ....[26]....
        /*00f4*/ 	.word	0xffffffff


	//   ....[27]....
        /*00f8*/ 	.word	0xffffffff


	//   ....[28]....
        /*00fc*/ 	.word	0xffffffff


	//   ....[29]....
        /*0100*/ 	.word	0xffffffff


	//   ....[30]....
        /*0104*/ 	.word	0xffffffff


	//   ....[31]....
        /*0108*/ 	.word	0xffffffff


	//   ....[32]....
        /*010c*/ 	.word	0xffffffff


	//   ....[33]....
        /*0110*/ 	.word	0xffffffff


	//   ....[34]....
        /*0114*/ 	.word	0xffffffff


	//   ....[35]....
        /*0118*/ 	.word	0xffffffff


	//   ....[36]....
        /*011c*/ 	.word	0xffffffff


	//   ....[37]....
        /*0120*/ 	.word	0xffffffff


	//   ....[38]....
        /*0124*/ 	.word	0xffffffff


	//   ....[39]....
        /*0128*/ 	.word	0xffffffff


	//   ....[40]....
        /*012c*/ 	.word	0x05000002


	//   ....[41]....
        /*0130*/ 	.word	0x05000002


	//   ....[42]....
        /*0134*/ 	.word	0x05000002


	//   ....[43]....
        /*0138*/ 	.word	0x05000002


	//   ....[44]....
        /*013c*/ 	.word	0x05000002


	//   ....[45]....
        /*0140*/ 	.word	0x05000002


	//   ....[46]....
        /*0144*/ 	.word	0x05000002


	//   ....[47]....
        /*0148*/ 	.word	0x05000002


	//   ....[48]....
        /*014c*/ 	.word	0x05000002


	//   ....[49]....
        /*0150*/ 	.word	0x05000002


	//   ....[50]....
        /*0154*/ 	.word	0x05000002


	//   ....[51]....
        /*0158*/ 	.word	0x05000002


	//   ....[52]....
        /*015c*/ 	.word	0x05000002


	//   ....[53]....
        /*0160*/ 	.word	0x05000002


	//   ....[54]....
        /*0164*/ 	.word	0x05000002


	//   ....[55]....
        /*0168*/ 	.word	0x05000002


	//   ....[56]....
        /*016c*/ 	.word	0x05000002


	//   ....[57]....
        /*0170*/ 	.word	0x05000002


	//   ....[58]....
        /*0174*/ 	.word	0x05000002


	//   ....[59]....
        /*0178*/ 	.word	0x05000002


	//----- nvinfo : EIATTR_COOP_GROUP_INSTR_OFFSETS
	.align		4
.L_245:
        /*017c*/ 	.byte	0x04, 0x28
        /*017e*/ 	.short	(.L_247 - .L_246)


	//   ....[0]....
.L_246:
        /*0180*/ 	.word	0x00000240


	//   ....[1]....
        /*0184*/ 	.word	0x00000280


	//   ....[2]....
        /*0188*/ 	.word	0x000002f0


	//   ....[3]....
        /*018c*/ 	.word	0x00000320


	//   ....[4]....
        /*0190*/ 	.word	0x00000340


	//   ....[5]....
        /*0194*/ 	.word	0x00000350


	//   ....[6]....
        /*0198*/ 	.word	0x00000370


	//   ....[7]....
        /*019c*/ 	.word	0x00000380


	//   ....[8]....
        /*01a0*/ 	.word	0x000003a0


	//   ....[9]....
        /*01a4*/ 	.word	0x000003b0


	//   ....[10]....
        /*01a8*/ 	.word	0x00000490


	//   ....[11]....
        /*01ac*/ 	.word	0x000004a0


	//   ....[12]....
        /*01b0*/ 	.word	0x000004c0


	//   ....[13]....
        /*01b4*/ 	.word	0x000004d0


	//   ....[14]....
        /*01b8*/ 	.word	0x000004f0


	//   ....[15]....
        /*01bc*/ 	.word	0x00000500


	//   ....[16]....
        /*01c0*/ 	.word	0x00000520


	//   ....[17]....
        /*01c4*/ 	.word	0x00000530


	//   ....[18]....
        /*01c8*/ 	.word	0x00000550


	//   ....[19]....
        /*01cc*/ 	.word	0x00000560


	//   ....[20]....
        /*01d0*/ 	.word	0x00000950


	//   ....[21]....
        /*01d4*/ 	.word	0x00000980


	//   ....[22]....
        /*01d8*/ 	.word	0x000009a0


	//   ....[23]....
        /*01dc*/ 	.word	0x000009b0


	//   ....[24]....
        /*01e0*/ 	.word	0x000009d0


	//   ....[25]....
        /*01e4*/ 	.word	0x000009e0


	//   ....[26]....
        /*01e8*/ 	.word	0x00000a00


	//   ....[27]....
        /*01ec*/ 	.word	0x00000a10


	//   ....[28]....
        /*01f0*/ 	.word	0x00000a30


	//   ....[29]....
        /*01f4*/ 	.word	0x00000a40


	//   ....[30]....
        /*01f8*/ 	.word	0x00000b20


	//   ....[31]....
        /*01fc*/ 	.word	0x00000b30


	//   ....[32]....
        /*0200*/ 	.word	0x00000b70


	//   ....[33]....
        /*0204*/ 	.word	0x00000b80


	//   ....[34]....
        /*0208*/ 	.word	0x00000bc0


	//   ....[35]....
        /*020c*/ 	.word	0x00000bd0


	//   ....[36]....
        /*0210*/ 	.word	0x00000c10


	//   ....[37]....
        /*0214*/ 	.word	0x00000c20


	//   ....[38]....
        /*0218*/ 	.word	0x00000c60


	//   ....[39]....
        /*021c*/ 	.word	0x00000c70


	//   ....[40]....
        /*0220*/ 	.word	0x00001290


	//   ....[41]....
        /*0224*/ 	.word	0x000012e0


	//   ....[42]....
        /*0228*/ 	.word	0x00001350


	//   ....[43]....
        /*022c*/ 	.word	0x000013a0


	//   ....[44]....
        /*0230*/ 	.word	0x00001410


	//   ....[45]....
        /*0234*/ 	.word	0x00001460


	//   ....[46]....
        /*0238*/ 	.word	0x000014d0


	//   ....[47]....
        /*023c*/ 	.word	0x00001520


	//   ....[48]....
        /*0240*/ 	.word	0x00001590


	//   ....[49]....
        /*0244*/ 	.word	0x000015e0


	//   ....[50]....
        /*0248*/ 	.word	0x00001660


	//   ....[51]....
        /*024c*/ 	.word	0x000016b0


	//   ....[52]....
        /*0250*/ 	.word	0x00001720


	//   ....[53]....
        /*0254*/ 	.word	0x00001770


	//   ....[54]....
        /*0258*/ 	.word	0x000017e0


	//   ....[55]....
        /*025c*/ 	.word	0x00001830


	//   ....[56]....
        /*0260*/ 	.word	0x000018a0


	//   ....[57]....
        /*0264*/ 	.word	0x000018f0


	//   ....[58]....
        /*0268*/ 	.word	0x00001960


	//   ....[59]....
        /*026c*/ 	.word	0x000019b0


	//----- nvinfo : EIATTR_VRC_CTA_INIT_COUNT
	.align		4
.L_247:
        /*0270*/ 	.byte	0x02, 0x4a
	.zero		1
	.zero		1


	//----- nvinfo : EIATTR_EXIT_INSTR_OFFSETS
	.align		4
        /*0274*/ 	.byte	0x04, 0x1c
        /*0276*/ 	.short	(.L_249 - .L_248)


	//   ....[0]....
.L_248:
        /*0278*/ 	.word	0x00000050


	//   ....[1]....
        /*027c*/ 	.word	0x00001040


	//   ....[2]....
        /*0280*/ 	.word	0x00001230


	//----- nvinfo : EIATTR_CRS_STACK_SIZE
	.align		4
.L_249:
        /*0284*/ 	.byte	0x04, 0x1e
        /*0286*/ 	.short	(.L_251 - .L_250)
.L_250:
        /*0288*/ 	.word	0x00000000


	//----- nvinfo : EIATTR_CBANK_PARAM_SIZE
	.align		4
.L_251:
        /*028c*/ 	.byte	0x03, 0x19
        /*028e*/ 	.short	0x0038


	//----- nvinfo : EIATTR_PARAM_CBANK
	.align		4
        /*0290*/ 	.byte	0x04, 0x0a
        /*0292*/ 	.short	(.L_253 - .L_252)
	.align		4
.L_252:
        /*0294*/ 	.word	index@(.nv.constant0._ZN8pygpukit3ops2nn20layernorm_f64_kernelEPKdS3_S3_Pdmmd)
        /*0298*/ 	.short	0x0380
        /*029a*/ 	.short	0x0038


	//----- nvinfo : EIATTR_SW_WAR
	.align		4
.L_253:
        /*029c*/ 	.byte	0x04, 0x36
        /*029e*/ 	.short	(.L_255 - .L_254)
.L_254:
        /*02a0*/ 	.word	0x00000008
.L_255:


//--------------------- .nv.info._ZN8pygpukit3ops2nn20layernorm_f32_kernelEPKfS3_S3_Pfmmf --------------------------
	.section	.nv.info._ZN8pygpukit3ops2nn20layernorm_f32_kernelEPKfS3_S3_Pfmmf,"",@"SHT_CUDA_INFO"
	.sectionflags	@""
	.align	4


	//----- nvinfo : EIATTR_CUDA_API_VERSION
	.align		4
        /*0000*/ 	.byte	0x04, 0x37
        /*0002*/ 	.short	(.L_257 - .L_256)
.L_256:
        /*0004*/ 	.word	0x00000082


	//----- nvinfo : EIATTR_KPARAM_INFO
	.align		4
.L_257:
        /*0008*/ 	.byte	0x04, 0x17
        /*000a*/ 	.short	(.L_259 - .L_258)
.L_258:
        /*000c*/ 	.word	0x00000000
        /*0010*/ 	.short	0x0006
        /*0012*/ 	.short	0x0030
        /*0014*/ 	.byte	0x00, 0xf0, 0x11, 0x00


	//----- nvinfo : EIATTR_KPARAM_INFO
	.align		4
.L_259:
        /*0018*/ 	.byte	0x04, 0x17
        /*001a*/ 	.short	(.L_261 - .L_260)
.L_260:
        /*001c*/ 	.word	0x00000000
        /*0020*/ 	.short	0x0005
        /*0022*/ 	.short	0x0028
        /*0024*/ 	.byte	0x00, 0xf0, 0x21, 0x00


	//----- nvinfo : EIATTR_KPARAM_INFO
	.align		4
.L_261:
        /*0028*/ 	.byte	0x04, 0x17
        /*002a*/ 	.short	(.L_263 - .L_262)
.L_262:
        /*002c*/ 	.word	0x00000000
        /*0030*/ 	.short	0x0004
        /*0032*/ 	.short	0x0020
        /*0034*/ 	.byte	0x00, 0xf0, 0x21, 0x00


	//----- nvinfo : EIATTR_KPARAM_INFO
	.align		4
.L_263:
        /*0038*/ 	.byte	0x04, 0x17
        /*003a*/ 	.short	(.L_265 - .L_264)
.L_264:
        /*003c*/ 	.word	0x00000000
        /*0040*/ 	.short	0x0003
        /*0042*/ 	.short	0x0018
        /*0044*/ 	.byte	0x00, 0xf5, 0x21, 0x00


	//----- nvinfo : EIATTR_KPARAM_INFO
	.align		4
.L_265:
        /*0048*/ 	.byte	0x04, 0x17
        /*004a*/ 	.short	(.L_267 - .L_266)
.L_266:
        /*004c*/ 	.word	0x00000000
        /*0050*/ 	.short	0x0002
        /*0052*/ 	.short	0x0010
        /*0054*/ 	.byte	0x00, 0xf5, 0x21, 0x00


	//----- nvinfo : EIATTR_KPARAM_INFO
	.align		4
.L_267:
        /*0058*/ 	.byte	0x04, 0x17
        /*005a*/ 	.short	(.L_269 - .L_268)
.L_268:
        /*005c*/ 	.word	0x00000000
        /*0060*/ 	.short	0x0001
        /*0062*/ 	.short	0x0008
        /*0064*/ 	.byte	0x00, 0xf5, 0x21, 0x00


	//----- nvinfo : EIATTR_KPARAM_INFO
	.align		4
.L_269:
        /*0068*/ 	.byte	0x04, 0x17
        /*006a*/ 	.short	(.L_271 - .L_270)
.L_270:
        /*006c*/ 	.word	0x00000000
        /*0070*/ 	.short	0x0000
        /*0072*/ 	.short	0x0000
        /*0074*/ 	.byte	0x00, 0xf5, 0x21, 0x00


	//----- nvinfo : EIATTR_SPARSE_MMA_MASK
	.align		4
.L_271:
        /*0078*/ 	.byte	0x03, 0x50
        /*007a*/ 	.short	0x0000


	//----- nvinfo : EIATTR_MAXREG_COUNT
	.align		4
        /*007c*/ 	.byte	0x03, 0x1b
        /*007e*/ 	.short	0x00ff


	//----- nvinfo : EIATTR_NUM_BARRIERS
	.align		4
        /*0080*/ 	.byte	0x02, 0x4c
        /*0082*/ 	.byte	0x01
	.zero		1


	//----- nvinfo : EIATTR_MERCURY_ISA_VERSION
	.align		4
        /*0084*/ 	.byte	0x03, 0x5f
        /*0086*/ 	.short	0x0101


	//----- nvinfo : EIATTR_COOP_GROUP_MASK_REGIDS
	.align		4
        /*0088*/ 	.byte	0x04, 0x29
        /*008a*/ 	.short	(.L_273 - .L_272)


	//   ....[0]....
.L_272:
        /*008c*/ 	.word	0xffffffff


	//   ....[1]....
        /*0090*/ 	.word	0xffffffff


	//   ....[2]....
        /*0094*/ 	.word	0xffffffff


	//   ....[3]....
        /*0098*/ 	.word	0xffffffff


	//   ....[4]....
        /*009c*/ 	.word	0xffffffff


	//   ....[5]....
        /*00a0*/ 	.word	0xffffffff


	//   ....[6]....
        /*00a4*/ 	.word	0xffffffff


	//   ....[7]....
        /*00a8*/ 	.word	0xffffffff


	//   ....[8]....
        /*00ac*/ 	.word	0xffffffff


	//   ....[9]....
        /*00b0*/ 	.word	0xffffffff


	//   ....[10]....
        /*00b4*/ 	.word	0xffffffff


	//   ....[11]....
        /*00b8*/ 	.word	0xffffffff


	//   ....[12]....
        /*00bc*/ 	.word	0xffffffff


	//   ....[13]....
        /*00c0*/ 	.word	0xffffffff


	//   ....[14]....
        /*00c4*/ 	.word	0xffffffff


	//   ....[15]....
        /*00c8*/ 	.word	0xffffffff


	//   ....[16]....
        /*00cc*/ 	.word	0xffffffff


	//   ....[17]....
        /*00d0*/ 	.word	0xffffffff


	//   ....[18]....
        /*00d4*/ 	.word	0xffffffff


	//   ....[19]....
        /*00d8*/ 	.word	0xffffffff


	//   ....[20]....
        /*00dc*/ 	.word	0x0500000c


	//   ....[21]....
        /*00e0*/ 	.word	0x0500000c


	//   ....[22]....
        /*00e4*/ 	.word	0x0500000c


	//   ....[23]....
        /*00e8*/ 	.word	0x0500000c


	//   ....[24]....
        /*00ec*/ 	.word	0x0500000c


	//   ....[25]....
        /*00f0*/ 	.word	0x0500000c


	//   ....[26]....
        /*00f4*/ 	.word	0x0500000c


	//   ....[27]....
        /*00f8*/ 	.word	0x0500000c


	//   ....[28]....
        /*00fc*/ 	.word	0x0500000c


	//   ....[29]....
        /*0100*/ 	.word	0x0500000c


	//----- nvinfo : EIATTR_COOP_GROUP_INSTR_OFFSETS
	.align		4
.L_273:
        /*0104*/ 	.byte	0x04, 0x28
        /*0106*/ 	.short	(.L_275 - .L_274)


	//   ....[0]....
.L_274:
        /*0108*/ 	.word	0x00000240


	//   ....[1]....
        /*010c*/ 	.word	0x000002b0


	//   ....[2]....
        /*0110*/ 	.word	0x000002f0


	//   ....[3]....
        /*0114*/ 	.word	0x00000330


	//   ....[4]....
        /*0118*/ 	.word	0x00000360


	//   ....[5]....
        /*011c*/ 	.word	0x00000440


	//   ....[6]....
        /*0120*/ 	.word	0x00000460


	//   ....[7]....
        /*0124*/ 	.word	0x00000480


	//   ....[8]....
        /*0128*/ 	.word	0x000004a0


	//   ....[9]....
        /*012c*/ 	.word	0x000004c0


	//   ....[10]....
        /*0130*/ 	.word	0x000007f0


	//   ....[11]....
        /*0134*/ 	.word	0x00000830


	//   ....[12]....
        /*0138*/ 	.word	0x00000850


	//   ....[13]....
        /*013c*/ 	.word	0x00000870


	//   ....[14]....
        /*0140*/ 	.word	0x00000890


	//   ....[15]....
        /*0144*/ 	.word	0x00000970


	//   ....[16]....
        /*0148*/ 	.word	0x00000990


	//   ....[17]....
        /*014c*/ 	.word	0x000009b0


	//   ....[18]....
        /*0150*/ 	.word	0x000009d0


	//   ....[19]....
        /*0154*/ 	.word	0x000009f0


	//   ....[20]....
        /*0158*/ 	.word	0x00000e70


	//   ....[21]....
        /*015c*/ 	.word	0x00000ee0


	//   ....[22]....
        /*0160*/ 	.word	0x00000f50


	//   ....[23]....
        /*0164*/ 	.word	0x00000fc0


	//   ....[24]....
        /*0168*/ 	.word	0x00001030


	//   ....[25]....
        /*016c*/ 	.word	0x000010a0


	//   ....[26]....
        /*0170*/ 	.word	0x00001110


	//   ....[27]....
        /*0174*/ 	.word	0x00001180


	//   ....[28]....
        /*0178*/ 	.word	0x000011f0


	//   ....[29]....
        /*017c*/ 	.word	0x00001260


	//----- nvinfo : EIATTR_VRC_CTA_INIT_COUNT
	.align		4
.L_275:
        /*0180*/ 	.byte	0x02, 0x4a
	.zero		1
	.zero		1


	//----- nvinfo : EIATTR_EXIT_INSTR_OFFSETS
	.align		4
        /*0184*/ 	.byte	0x04, 0x1c
        /*0186*/ 	.short	(.L_277 - .L_276)


	//   ....[0]....
.L_276:
        /*0188*/ 	.word	0x00000050


	//   ....[1]....
        /*018c*/ 	.word	0x00000c30


	//   ....[2]....
        /*0190*/ 	.word	0x00000e20


	//----- nvinfo : EIATTR_CRS_STACK_SIZE
	.align		4
.L_277:
        /*0194*/ 	.byte	0x04, 0x1e
        /*0196*/ 	.short	(.L_279 - .L_278)
.L_278:
        /*0198*/ 	.word	0x00000000


	//----- nvinfo : EIATTR_CBANK_PARAM_SIZE
	.align		4
.L_279:
        /*019c*/ 	.byte	0x03, 0x19
        /*019e*/ 	.short	0x0034


	//----- nvinfo : EIATTR_PARAM_CBANK
	.align		4
        /*01a0*/ 	.byte	0x04, 0x0a
        /*01a2*/ 	.short	(.L_281 - .L_280)
	.align		4
.L_280:
        /*01a4*/ 	.word	index@(.nv.constant0._ZN8pygpukit3ops2nn20layernorm_f32_kernelEPKfS3_S3_Pfmmf)
        /*01a8*/ 	.short	0x0380
        /*01aa*/ 	.short	0x0034


	//----- nvinfo : EIATTR_SW_WAR
	.align		4
.L_281:
        /*01ac*/ 	.byte	0x04, 0x36
        /*01ae*/ 	.short	(.L_283 - .L_282)
.L_282:
        /*01b0*/ 	.word	0x00000008
.L_283:


//--------------------- .nv.callgraph             --------------------------
	.section	.nv.callgraph,"",@"SHT_CUDA_CALLGRAPH"
	.align	4
	.sectionentsize	8
	.align		4
        /*0000*/ 	.word	0x00000000
	.align		4
        /*0004*/ 	.word	0xffffffff
	.align		4
        /*0008*/ 	.word	0x00000000
	.align		4
        /*000c*/ 	.word	0xfffffffe
	.align		4
        /*0010*/ 	.word	0x00000000
	.align		4
        /*0014*/ 	.word	0xfffffffd
	.align		4
        /*0018*/ 	.word	0x00000000
	.align		4
        /*001c*/ 	.word	0xfffffffc


//--------------------- .text._ZN8pygpukit3ops2nn19rmsnorm_bf16_kernelEPK13__nv_bfloat16S4_PS2_mmf --------------------------
	.section	.text._ZN8pygpukit3ops2nn19rmsnorm_bf16_kernelEPK13__nv_bfloat16S4_PS2_mmf,"ax",@progbits
	.align	128
        .global         _ZN8pygpukit3ops2nn19rmsnorm_bf16_kernelEPK13__nv_bfloat16S4_PS2_mmf
        .type           _ZN8pygpukit3ops2nn19rmsnorm_bf16_kernelEPK13__nv_bfloat16S4_PS2_mmf,@function
        .size           _ZN8pygpukit3ops2nn19rmsnorm_bf16_kernelEPK13__nv_bfloat16S4_PS2_mmf,(.L_x_287 - _ZN8pygpukit3ops2nn19rmsnorm_bf16_kernelEPK13__nv_bfloat16S4_PS2_mmf)
        .other          _ZN8pygpukit3ops2nn19rmsnorm_bf16_kernelEPK13__nv_bfloat16S4_PS2_mmf,@"STO_CUDA_ENTRY STV_DEFAULT"
_ZN8pygpukit3ops2nn19rmsnorm_bf16_kernelEPK13__nv_bfloat16S4_PS2_mmf:
.text._ZN8pygpukit3ops2nn19rmsnorm_bf16_kernelEPK13__nv_bfloat16S4_PS2_mmf:
[----:B------:R-:W-:Y:S08]  /*0000*/  LDC R1, c[0x0][0x37c] ;  /* 0x0000df00ff017b82 */ /* 0x000ff00000000800 */
[----:B------:R-:W0:Y:S08]  /*0010*/  S2UR UR4, SR_CTAID.X ;  /* 0x00000000000479c3 */ /* 0x000e300000002500 */
[----:B------:R-:W0:Y:S02]  /*0020*/  LDC.64 R2, c[0x0][0x398] ;  /* 0x0000e600ff027b82 */ /* 0x000e240000000a00 */
[----:B0-----:R-:W-:-:S04]  /*0030*/  ISETP.LE.U32.AND P0, PT, R2, UR4, PT ;  /* 0x0000000402007c0c */ /* 0x001fc8000bf03070 */
[----:B------:R-:W-:-:S13]  /*0040*/  ISETP.GE.U32.AND.EX P0, PT, RZ, R3, PT, P0 ;  /* 0x00000003ff00720c */ /* 0x000fda0003f06100 */
[----:B------:R-:W-:Y:S05]  /*0050*/  @P0 EXIT ;  /* 0x000000000000094d */ /* 0x000fea0003800000 */
[----:B------:R-:W0:Y:S01]  /*0060*/  S2R R2, SR_TID.X ;  /* 0x0000000000027919 */ /* 0x000e220000002100 */
[----:B------:R-:W1:Y:S01]  /*0070*/  LDCU.64 UR14, c[0x0][0x3a0] ;  /* 0x00007400ff0e77ac */ /* 0x000e620008000a00 */
[----:B------:R-:W-:Y:S01]  /*0080*/  BSSY.RECONVERGENT B0, `(.L_x_0) ;  /* 0x000001c000007945 */ /* 0x000fe20003800200 */
[----:B------:R-:W-:Y:S01]  /*0090*/  IMAD.MOV.U32 R4, RZ, RZ, RZ ;  /* 0x000000ffff047224 */ /* 0x000fe200078e00ff */
[----:B------:R-:W2:Y:S01]  /*00a0*/  LDCU.64 UR8, c[0x0][0x380] ;  /* 0x00007000ff0877ac */ /* 0x000ea20008000a00 */
[----:B------:R-:W-:Y:S01]  /*00b0*/  IMAD.MOV.U32 R0, RZ, RZ, RZ ;  /* 0x000000ffff007224 */ /* 0x000fe200078e00ff */
[----:B------:R-:W3:Y:S01]  /*00c0*/  LDCU.64 UR10, c[0x0][0x358] ;  /* 0x00006b00ff0a77ac */ /* 0x000ee20008000a00 */
[----:B-1----:R-:W-:-:S04]  /*00d0*/  UIMAD.WIDE.U32 UR12, UR4, UR14, URZ ;  /* 0x0000000e040c72a5 */ /* 0x002fc8000f8e00ff */
[----:B------:R-:W-:Y:S02]  /*00e0*/  UIMAD UR7, UR4, UR15, UR13 ;  /* 0x0000000f040772a4 */ /* 0x000fe4000f8e020d */
[----:B--2---:R-:W-:-:S04]  /*00f0*/  ULEA UR5, UP0, UR12, UR8, 0x1 ;  /* 0x000000080c057291 */ /* 0x004fc8000f8008ff */
[----:B------:R-:W-:Y:S01]  /*0100*/  ULEA.HI.X UR6, UR12, UR9, UR7, 0x1, UP0 ;  /* 0x000000090c067291 */ /* 0x000fe200080f0c07 */
[----:B0-----:R-:W-:-:S04]  /*0110*/  ISETP.GE.U32.AND P0, PT, R2, UR14, PT ;  /* 0x0000000e02007c0c */ /* 0x001fc8000bf06070 */
[----:B------:R-:W-:-:S13]  /*0120*/  ISETP.GE.U32.AND.EX P0, PT, RZ, UR15, PT, P0 ;  /* 0x0000000fff007c0c */ /* 0x000fda000bf06100 */
[----:B---3--:R-:W-:Y:S05]  /*0130*/  @P0 BRA `(.L_x_1) ;  /* 0x0000000000400947 */ /* 0x008fea0003800000 */
[----:B------:R-:W0:Y:S01]  /*0140*/  LDC R8, c[0x0][0x360] ;  /* 0x0000d800ff087b82 */ /* 0x000e220000000800 */
[----:B------:R-:W-:Y:S02]  /*0150*/  IMAD.MOV.U32 R0, RZ, RZ, RZ ;  /* 0x000000ffff007224 */ /* 0x000fe400078e00ff */
[----:B------:R-:W-:Y:S02]  /*0160*/  IMAD.MOV.U32 R9, RZ, RZ, R2 ;  /* 0x000000ffff097224 */ /* 0x000fe400078e0002 */
[----:B------:R-:W-:Y:S02]  /*0170*/  IMAD.MOV.U32 R10, RZ, RZ, R4 ;  /* 0x000000ffff0a7224 */ /* 0x000fe400078e0004 */
[----:B------:R-:W-:-:S07]  /*0180*/  IMAD.MOV.U32 R3, RZ, RZ, R2 ;  /* 0x000000ffff037224 */ /* 0x000fce00078e0002 */
.L_x_2:
[----:B------:R-:W-:-:S04]  /*0190*/  LEA R6, P0, R9, UR5, 0x1 ;  /* 0x0000000509067c11 */ /* 0x000fc8000f8008ff */
[----:B------:R-:W-:-:S05]  /*01a0*/  LEA.HI.X R7, R9, UR6, R10, 0x1, P0 ;  /* 0x0000000609077c11 */ /* 0x000fca00080f0c0a */
[----:B------:R-:W2:Y:S01]  /*01b0*/  LDG.E.U16.CONSTANT R6, desc[UR10][R6.64] ;  /* 0x0000000a06067981 */ /* 0x000ea2000c1e9500 */
[----:B0-----:R-:W-:-:S04]  /*01c0*/  IMAD.IADD R9, R8, 0x1, R3 ;  /* 0x0000000108097824 */ /* 0x001fc800078e0203 */
[--C-:B------:R-:W-:Y:S01]  /*01d0*/  IMAD.MOV.U32 R3, RZ, RZ, R9.reuse ;  /* 0x000000ffff037224 */ /* 0x100fe200078e0009 */
[----:B------:R-:W-:Y:S02]  /*01e0*/  ISETP.GE.U32.AND P0, PT, R9, UR14, PT ;  /* 0x0000000e09007c0c */ /* 0x000fe4000bf06070 */
[----:B------:R-:W-:-:S04]  /*01f0*/  SHF.R.S32.HI R10, RZ, 0x1f, R9 ;  /* 0x0000001fff0a7819 */ /* 0x000fc80000011409 */
[----:B------:R-:W-:Y:S01]  /*0200*/  ISETP.GE.U32.AND.EX P0, PT, R10, UR15, PT, P0 ;  /* 0x0000000f0a007c0c */ /* 0x000fe2000bf06100 */
[----:B--2---:R-:W-:-:S04]  /*0210*/  IMAD.U32 R5, R6, 0x10000, RZ ;  /* 0x0001000006057824 */ /* 0x004fc800078e00ff */
[----:B------:R-:W-:-:S08]  /*0220*/  FFMA R0, R5, R5, R0 ;  /* 0x0000000505007223 */ /* 0x000fd00000000000 */
[----:B------:R-:W-:Y:S05]  /*0230*/  @!P0 BRA `(.L_x_2) ;  /* 0xfffffffc00d48947 */ /* 0x000fea000383ffff */
.L_x_1:
[----:B------:R-:W-:Y:S05]  /*0240*/  BSYNC.RECONVERGENT B0 ;  /* 0x0000000000007941 */ /* 0x000fea0003800200 */
.L_x_0:
[----:B------:R-:W0:Y:S01]  /*0250*/  SHFL.DOWN PT, R3, R0, 0x10, 0x1f ;  /* 0x0a001f0000037f89 */ /* 0x000e2200000e0000 */
[----:B------:R-:W-:-:S13]  /*0260*/  LOP3.LUT P0, RZ, R2, 0x1f, RZ, 0xc0, !PT ;  /* 0x0000001f02ff7812 */ /* 0x000fda000780c0ff */
[----:B------:R-:W1:Y:S01]  /*0270*/  @!P0 S2R R9, SR_CgaCtaId ;  /* 0x0000000000098919 */ /* 0x000e620000008800 */
[----:B0-----:R-:W-:Y:S01]  /*0280*/  FADD R3, R3, R0 ;  /* 0x0000000003037221 */ /* 0x001fe20000000000 */
[----:B------:R-:W-:-:S04]  /*0290*/  @!P0 MOV R0, 0x400 ;  /* 0x0000040000008802 */ /* 0x000fc80000000f00 */
[----:B------:R-:W0:Y:S01]  /*02a0*/  SHFL.DOWN PT, R6, R3, 0x8, 0x1f ;  /* 0x09001f0003067f89 */ /* 0x000e2200000e0000 */
[----:B-1----:R-:W-:-:S04]  /*02b0*/  @!P0 LEA R9, R9, R0, 0x18 ;  /* 0x0000000009098211 */ /* 0x002fc800078ec0ff */
[----:B------:R-:W-:Y:S01]  /*02c0*/  @!P0 LEA.HI R9, R2, R9, RZ, 0x1d ;  /* 0x0000000902098211 */ /* 0x000fe200078fe8ff */
[----:B0-----:R-:W-:-:S05]  /*02d0*/  FADD R6, R3, R6 ;  /* 0x0000000603067221 */ /* 0x001fca0000000000 */
[----:B------:R-:W0:Y:S02]  /*02e0*/  SHFL.DOWN PT, R5, R6, 0x4, 0x1f ;  /* 0x08801f0006057f89 */ /* 0x000e2400000e0000 */
[----:B0-----:R-:W-:-:S05]  /*02f0*/  FADD R5, R6, R5 ;  /* 0x0000000506057221 */ /* 0x001fca0000000000 */
[----:B------:R-:W0:Y:S02]  /*0300*/  SHFL.DOWN PT, R8, R5, 0x2, 0x1f ;  /* 0x08401f0005087f89 */ /* 0x000e2400000e0000 */
[----:B0-----:R-:W-:-:S05]  /*0310*/  FADD R8, R5, R8 ;  /* 0x0000000805087221 */ /* 0x001fca0000000000 */
[----:B------:R-:W0:Y:S02]  /*0320*/  SHFL.DOWN PT, R7, R8, 0x1, 0x1f ;  /* 0x08201f0008077f89 */ /* 0x000e2400000e0000 */
[----:B0-----:R-:W-:-:S05]  /*0330*/  FADD R0, R8, R7 ;  /* 0x0000000708007221 */ /* 0x001fca0000000000 */
[----:B------:R0:W-:Y:S01]  /*0340*/  @!P0 STS [R9], R0 ;  /* 0x0000000009008388 */ /* 0x0001e20000000800 */
[----:B------:R-:W-:Y:S01]  /*0350*/  BAR.SYNC.DEFER_BLOCKING 0x0 ;  /* 0x0000000000007b1d */ /* 0x000fe20000010000 */
[----:B------:R-:W-:-:S13]  /*0360*/  ISETP.GT.U32.AND P0, PT, R2, 0x1f, PT ;  /* 0x0000001f0200780c */ /* 0x000fda0003f04070 */
[----:B0-----:R-:W-:Y:S05]  /*0370*/  @P0 BRA `(.L_x_3) ;  /* 0x0000000000c40947 */ /* 0x001fea0003800000 */
[----:B------:R-:W0:Y:S02]  /*0380*/  LDCU UR4, c[0x0][0x360] ;  /* 0x00006c00ff0477ac */ /* 0x000e240008000800 */
[----:B0-----:R-:W-:-:S04]  /*0390*/  UIADD3 UR4, UPT, UPT, UR4, 0x1f, URZ ;  /* 0x0000001f04047890 */ /* 0x001fc8000fffe0ff */
[----:B------:R-:W-:-:S06]  /*03a0*/  USHF.R.U32.HI UR4, URZ, 0x5, UR4 ;  /* 0x00000005ff047899 */ /* 0x000fcc0008011604 */
[----:B------:R-:W-:Y:S01]  /*03b0*/  ISETP.GE.U32.AND P0, PT, R2, UR4, PT ;  /* 0x0000000402007c0c */ /* 0x000fe2000bf06070 */
[----:B------:R-:W-:-:S12]  /*03c0*/  UMOV UR4, 0xffffffff ;  /* 0xffffffff00047882 */ /* 0x000fd80000000000 */
[----:B------:R-:W0:Y:S01]  /*03d0*/  @!P0 S2R R3, SR_CgaCtaId ;  /* 0x0000000000038919 */ /* 0x000e220000008800 */
[----:B------:R-:W-:-:S04]  /*03e0*/  @!P0 MOV R0, 0x400 ;  /* 0x0000040000008802 */ /* 0x000fc80000000f00 */
[----:B0-----:R-:W-:Y:S01]  /*03f0*/  @!P0 LEA R3, R3, R0, 0x18 ;  /* 0x0000000003038211 */ /* 0x001fe200078ec0ff */
[----:B------:R-:W-:-:S04]  /*0400*/  IMAD.MOV.U32 R0, RZ, RZ, RZ ;  /* 0x000000ffff007224 */ /* 0x000fc800078e00ff */
[----:B------:R-:W-:-:S05]  /*0410*/  @!P0 IMAD R3, R2, 0x4, R3 ;  /* 0x0000000402038824 */ /* 0x000fca00078e0203 */
[----:B------:R0:W1:Y:S01]  /*0420*/  @!P0 LDS R0, [R3] ;  /* 0x0000000003008984 */ /* 0x0000620000000800 */
[----:B------:R-:W-:Y:S05]  /*0430*/  BRA.DIV UR4, `(.L_x_4) ;  /* 0x0000000604287947 */ /* 0x000fea000b800000 */
[----:B01----:R-:W0:Y:S02]  /*0440*/  SHFL.DOWN PT, R3, R0, 0x10, 0x1f ;  /* 0x0a001f0000037f89 */ /* 0x003e2400000e0000 */
[----:B0-----:R-:W-:-:S05]  /*0450*/  FADD R3, R3, R0 ;  /* 0x0000000003037221 */ /* 0x001fca0000000000 */
[----:B------:R-:W0:Y:S02]  /*0460*/  SHFL.DOWN PT, R6, R3, 0x8, 0x1f ;  /* 0x09001f0003067f89 */ /* 0x000e2400000e0000 */
[----:B0-----:R-:W-:-:S05]  /*0470*/  FADD R6, R3, R6 ;  /* 0x0000000603067221 */ /* 0x001fca0000000000 */
[----:B------:R-:W0:Y:S02]  /*0480*/  SHFL.DOWN PT, R5, R6, 0x4, 0x1f ;  /* 0x08801f0006057f89 */ /* 0x000e2400000e0000 */
[----:B0-----:R-:W-:-:S05]  /*0490*/  FADD R5, R6, R5 ;  /* 0x0000000506057221 */ /* 0x001fca0000000000 */
[----:B------:R-:W0:Y:S02]  /*04a0*/  SHFL.DOWN PT, R8, R5, 0x2, 0x1f ;  /* 0x08401f0005087f89 */ /* 0x000e2400000e0000 */
[----:B0-----:R-:W-:-:S05]  /*04b0*/  FADD R8, R5, R8 ;  /* 0x0000000805087221 */ /* 0x001fca0000000000 */
[----:B------:R0:W1:Y:S02]  /*04c0*/  SHFL.DOWN PT, R7, R8, 0x1, 0x1f ;  /* 0x08201f0008077f89 */ /* 0x00006400000e0000 */
.L_x_13:
[----:B------:R-:W-:Y:S01]  /*04d0*/  ISETP.NE.AND P0, PT, R2, RZ, PT ;  /* 0x000000ff0200720c */ /* 0x000fe20003f05270 */
[----:B-1----:R-:W-:-:S12]  /*04e0*/  FADD R0, R8, R7 ;  /* 0x0000000708007221 */ /* 0x002fd80000000000 */
[----:B------:R-:W-:Y:S05]  /*04f0*/  @P0 BRA `(.L_x_3) ;  /* 0x0000000000640947 */ /* 0x000fea0003800000 */
[----:B------:R-:W1:Y:S01]  /*0500*/  LDCU.64 UR8, c[0x0][0x3a0] ;  /* 0x00007400ff0877ac */ /* 0x000e620008000a00 */
[----:B------:R-:W-:Y:S01]  /*0510*/  BSSY.RECONVERGENT B0, `(.L_x_5) ;  /* 0x000000d000007945 */ /* 0x000fe20003800200 */
[----:B-1----:R-:W1:Y:S08]  /*0520*/  I2F.U64 R3, UR8 ;  /* 0x0000000800037d12 */ /* 0x002e700008301000 */
[----:B-1----:R-:W1:Y:S08]  /*0530*/  MUFU.RCP R6, R3 ;  /* 0x0000000300067308 */ /* 0x002e700000001000 */
[----:B------:R-:W2:Y:S01]  /*0540*/  FCHK P0, R0, R3 ;  /* 0x0000000300007302 */ /* 0x000ea20000000000 */
[----:B-1----:R-:W-:-:S04]  /*0550*/  FFMA R5, -R3, R6, 1 ;  /* 0x3f80000003057423 */ /* 0x002fc80000000106 */
[----:B------:R-:W-:-:S04]  /*0560*/  FFMA R5, R6, R5, R6 ;  /* 0x0000000506057223 */ /* 0x000fc80000000006 */
[----:B------:R-:W-:-:S04]  /*0570*/  FFMA R6, R0, R5, RZ ;  /* 0x0000000500067223 */ /* 0x000fc800000000ff */
[----:B------:R-:W-:-:S04]  /*0580*/  FFMA R7, -R3, R6, R0 ;  /* 0x0000000603077223 */ /* 0x000fc80000000100 */
[----:B------:R-:W-:Y:S01]  /*0590*/  FFMA R5, R5, R7, R6 ;  /* 0x0000000705057223 */ /* 0x000fe20000000006 */
[----:B--2---:R-:W-:Y:S06]  /*05a0*/  @!P0 BRA `(.L_x_6) ;  /* 0x00000000000c8947 */ /* 0x004fec0003800000 */
[----:B------:R-:W-:-:S07]  /*05b0*/  MOV R6, 0x5d0 ;  /* 0x000005d000067802 */ /* 0x000fce0000000f00 */
[----:B0-----:R-:W-:Y:S05]  /*05c0*/  CALL.REL.NOINC `($__internal_0_$__cuda_sm3x_div_rn_noftz_f32_slowpath) ;  /* 0x0000000400507944 */ /* 0x001fea0003c00000 */
[----:B------:R-:W-:-:S07]  /*05d0*/  IMAD.MOV.U32 R5, RZ, RZ, R0 ;  /* 0x000000ffff057224 */ /* 0x000fce00078e0000 */
.L_x_6:
[----:B------:R-:W-:Y:S05]  /*05e0*/  BSYNC.RECONVERGENT B0 ;  /* 0x0000000000007941 */ /* 0x000fea0003800200 */
.L_x_5:
[----:B------:R-:W1:Y:S01]  /*05f0*/  LDCU UR4, c[0x0][0x3a8] ;  /* 0x00007500ff0477ac */ /* 0x000e620008000800 */
[----:B------:R-:W2:Y:S01]  /*0600*/  S2UR UR8, SR_CgaCtaId ;  /* 0x00000000000879c3 */ /* 0x000ea20000008800 */
[----:B-1----:R-:W-:Y:S01]  /*0610*/  FADD R5, R5, UR4 ;  /* 0x0000000405057e21 */ /* 0x002fe20008000000 */
[----:B------:R-:W-:-:S04]  /*0620*/  UMOV UR4, 0x400 ;  /* 0x0000040000047882 */ /* 0x000fc80000000000 */
[----:B------:R-:W-:Y:S01]  /*0630*/  FSETP.GEU.AND P0, PT, |R5|, 1.175494350822287508e-38, PT ;  /* 0x008000000500780b */ /* 0x000fe20003f0e200 */
[----:B--2---:R-:W-:-:S12]  /*0640*/  ULEA UR4, UR8, UR4, 0x18 ;  /* 0x0000000408047291 */ /* 0x004fd8000f8ec0ff */
[----:B------:R-:W-:-:S04]  /*0650*/  @!P0 FMUL R5, R5, 16777216 ;  /* 0x4b80000005058820 */ /* 0x000fc80000400000 */
[----:B------:R-:W1:Y:S02]  /*0660*/  MUFU.RSQ R0, R5 ;  /* 0x0000000500007308 */ /* 0x000e640000001400 */
[----:B-1----:R-:W-:-:S05]  /*0670*/  @!P0 FMUL R0, R0, 4096 ;  /* 0x4580000000008820 */ /* 0x002fca0000400000 */
[----:B------:R1:W-:Y:S02]  /*0680*/  STS [UR4+0x80], R0 ;  /* 0x00008000ff007988 */ /* 0x0003e40008000804 */
.L_x_3:
[----:B------:R-:W2:Y:S01]  /*0690*/  LDC.64 R6, c[0x0][0x3a0] ;  /* 0x0000e800ff067b82 */ /* 0x000ea20000000a00 */
[----:B------:R-:W-:Y:S07]  /*06a0*/  WARPSYNC.ALL ;  /* 0x0000000000007948 */ /* 0x000fee0003800000 */
[----:B------:R-:W-:Y:S01]  /*06b0*/  BAR.SYNC.DEFER_BLOCKING 0x0 ;  /* 0x0000000000007b1d */ /* 0x000fe20000010000 */
[----:B--2---:R-:W-:-:S04]  /*06c0*/  ISETP.GE.U32.AND P0, PT, R2, R6, PT ;  /* 0x000000060200720c */ /* 0x004fc80003f06070 */
[----:B------:R-:W-:-:S13]  /*06d0*/  ISETP.GE.U32.AND.EX P0, PT, R4, R7, PT, P0 ;  /* 0x000000070400720c */ /* 0x000fda0003f06100 */
[----:B------:R-:W-:Y:S05]  /*06e0*/  @P0 EXIT ;  /* 0x000000000000094d */ /* 0x000fea0003800000 */
[----:B------:R-:W2:Y:S01]  /*06f0*/  S2UR UR8, SR_CgaCtaId ;  /* 0x00000000000879c3 */ /* 0x000ea20000008800 */
[----:B------:R-:W-:Y:S01]  /*0700*/  UMOV UR4, 0x400 ;  /* 0x0000040000047882 */ /* 0x000fe20000000000 */
[----:B------:R-:W3:Y:S01]  /*0710*/  LDCU.64 UR14, c[0x0][0x390] ;  /* 0x00007200ff0e77ac */ /* 0x000ee20008000a00 */
[----:B--2---:R-:W-:Y:S01]  /*0720*/  ULEA UR4, UR8, UR4, 0x18 ;  /* 0x0000000408047291 */ /* 0x004fe2000f8ec0ff */
[----:B------:R-:W2:Y:S08]  /*0730*/  LDCU.64 UR8, c[0x0][0x388] ;  /* 0x00007100ff0877ac */ /* 0x000eb00008000a00 */
[----:B-1----:R-:W1:Y:S02]  /*0740*/  LDS R0, [UR4+0x80] ;  /* 0x00008004ff007984 */ /* 0x002e640008000800 */
[----:B---3--:R-:W4:Y:S02]  /*0750*/  LDCU UR4, c[0x0][0x360] ;  /* 0x00006c00ff0477ac */ /* 0x008f240008000800 */
.L_x_7:
[C---:B------:R-:W-:Y:S02]  /*0760*/  SHF.L.U32 R10, R2.reuse, 0x1, RZ ;  /* 0x00000001020a7819 */ /* 0x040fe400000006ff */
[----:B------:R-:W-:Y:S02]  /*0770*/  SHF.L.U64.HI R3, R2, 0x1, R4 ;  /* 0x0000000102037819 */ /* 0x000fe40000010204 */
[C---:B0-----:R-:W-:Y:S02]  /*0780*/  IADD3 R8, P0, PT, R10.reuse, UR5, RZ ;  /* 0x000000050a087c10 */ /* 0x041fe4000ff1e0ff */
[----:B--2---:R-:W-:Y:S02]  /*0790*/  IADD3 R10, P1, PT, R10, UR8, RZ ;  /* 0x000000080a0a7c10 */ /* 0x004fe4000ff3e0ff */
[C---:B------:R-:W-:Y:S02]  /*07a0*/  IADD3.X R9, PT, PT, R3.reuse, UR6, RZ, P0, !PT ;  /* 0x0000000603097c10 */ /* 0x040fe400087fe4ff */
[----:B------:R-:W-:-:S03]  /*07b0*/  IADD3.X R11, PT, PT, R3, UR9, RZ, P1, !PT ;  /* 0x00000009030b7c10 */ /* 0x000fc60008ffe4ff */
[----:B------:R-:W2:Y:S04]  /*07c0*/  LDG.E.U16.CONSTANT R8, desc[UR10][R8.64] ;  /* 0x0000000a08087981 */ /* 0x000ea8000c1e9500 */
[----:B------:R-:W3:Y:S01]  /*07d0*/  LDG.E.U16.CONSTANT R10, desc[UR10][R10.64] ;  /* 0x0000000a0a0a7981 */ /* 0x000ee2000c1e9500 */
[----:B--2---:R-:W-:-:S04]  /*07e0*/  IMAD.U32 R3, R8, 0x10000, RZ ;  /* 0x0001000008037824 */ /* 0x004fc800078e00ff */
[----:B-1----:R-:W-:Y:S01]  /*07f0*/  FMUL R12, R0, R3 ;  /* 0x00000003000c7220 */ /* 0x002fe20000400000 */
[----:B---3--:R-:W-:Y:S01]  /*0800*/  IMAD.U32 R5, R10, 0x10000, RZ ;  /* 0x000100000a057824 */ /* 0x008fe200078e00ff */
[C---:B------:R-:W-:Y:S01]  /*0810*/  IADD3 R3, P0, PT, R2.reuse, UR12, RZ ;  /* 0x0000000c02037c10 */ /* 0x040fe2000ff1e0ff */
[----:B----4-:R-:W-:Y:S02]  /*0820*/  VIADD R2, R2, UR4 ;  /* 0x0000000402027c36 */ /* 0x010fe40008000000 */
[----:B------:R-:W-:Y:S01]  /*0830*/  FMUL R5, R5, R12 ;  /* 0x0000000c05057220 */ /* 0x000fe20000400000 */
[----:B------:R-:W-:Y:S02]  /*0840*/  IADD3.X R4, PT, PT, R4, UR7, RZ, P0, !PT ;  /* 0x0000000704047c10 */ /* 0x000fe400087fe4ff */
[----:B------:R-:W-:Y:S02]  /*0850*/  LEA R12, P0, R3, UR14, 0x1 ;  /* 0x0000000e030c7c11 */ /* 0x000fe4000f8008ff */
[----:B------:R-:W-:-:S02]  /*0860*/  F2FP.BF16.F32.PACK_AB R5, RZ, R5 ;  /* 0x00000005ff05723e */ /* 0x000fc400000010ff */
[----:B------:R-:W-:Y:S02]  /*0870*/  LEA.HI.X R13, R3, UR15, R4, 0x1, P0 ;  /* 0x0000000f030d7c11 */ /* 0x000fe400080f0c04 */
[----:B------:R-:W-:Y:S02]  /*0880*/  ISETP.GE.U32.AND P0, PT, R2, R6, PT ;  /* 0x000000060200720c */ /* 0x000fe40003f06070 */
[----:B------:R-:W-:Y:S01]  /*0890*/  SHF.R.S32.HI R4, RZ, 0x1f, R2 ;  /* 0x0000001fff047819 */ /* 0x000fe20000011402 */
[----:B------:R3:W-:Y:S03]  /*08a0*/  STG.E.U16 desc[UR10][R12.64], R5 ;  /* 0x000000050c007986 */ /* 0x0007e6000c10150a */
[----:B------:R-:W-:-:S13]  /*08b0*/  ISETP.GE.U32.AND.EX P0, PT, R4, R7, PT, P0 ;  /* 0x000000070400720c */ /* 0x000fda0003f06100 */
[----:B---3--:R-:W-:Y:S05]  /*08c0*/  @!P0 BRA `(.L_x_7) ;  /* 0xfffffffc00a48947 */ /* 0x008fea000383ffff */
[----:B------:R-:W-:Y:S05]  /*08d0*/  EXIT ;  /* 0x000000000000794d */ /* 0x000fea0003800000 */
.L_x_4:
[----:B------:R-:W-:Y:S02]  /*08e0*/  IMAD.MOV.U32 R10, RZ, RZ, 0x10 ;  /* 0x00000010ff0a7424 */ /* 0x000fe400078e00ff */
[----:B------:R-:W-:Y:S02]  /*08f0*/  IMAD.MOV.U32 R11, RZ, RZ, 0x1f ;  /* 0x0000001fff0b7424 */ /* 0x000fe400078e00ff */
[----:B------:R-:W-:-:S07]  /*0900*/  IMAD.MOV.U32 R9, RZ, RZ, -0x1 ;  /* 0xffffffffff097424 */ /* 0x000fce00078e00ff */
[----:B01----:R-:W-:Y:S05]  /*0910*/  WARPSYNC.COLLECTIVE R9, `(.L_x_8) ;  /* 0x0000000009087348 */ /* 0x003fea0003c00000 */
[----:B-1----:R1:W2:Y:S02]  /*0920*/  SHFL.DOWN P0, R7, R0, R10, R11 ;  /* 0x0800000a00077389 */ /* 0x0022a4000000000b */
[----:B012---:R-:W-:Y:S05]  /*0930*/  ENDCOLLECTIVE ;  /* 0x000000000000791b */ /* 0x007fea0003800000 */
.L_x_8:
[----:B------:R-:W-:Y:S02]  /*0940*/  IMAD.MOV.U32 R10, RZ, RZ, 0x8 ;  /* 0x00000008ff0a7424 */ /* 0x000fe400078e00ff */
[----:B------:R-:W-:-:S04]  /*0950*/  IMAD.MOV.U32 R3, RZ, RZ, R7 ;  /* 0x000000ffff037224 */ /* 0x000fc800078e0007 */
[----:B------:R-:W-:-:S04]  /*0960*/  FADD R3, R3, R0 ;  /* 0x0000000003037221 */ /* 0x000fc80000000000 */
[----:B------:R-:W-:-:S07]  /*0970*/  IMAD.MOV.U32 R0, RZ, RZ, R3 ;  /* 0x000000ffff007224 */ /* 0x000fce00078e0003 */
[----:B------:R-:W-:Y:S05]  /*0980*/  WARPSYNC.COLLECTIVE R9, `(.L_x_9) ;  /* 0x0000000009087348 */ /* 0x000fea0003c00000 */
[----:B------:R0:W1:Y:S02]  /*0990*/  SHFL.DOWN P0, R7, R0, R10, R11 ;  /* 0x0800000a00077389 */ /* 0x000064000000000b */
[----:B01----:R-:W-:Y:S05]  /*09a0*/  ENDCOLLECTIVE ;  /* 0x000000000000791b */ /* 0x003fea0003800000 */
.L_x_9:
[----:B------:R-:W-:Y:S01]  /*09b0*/  IMAD.MOV.U32 R10, RZ, RZ, 0x4 ;  /* 0x00000004ff0a7424 */ /* 0x000fe200078e00ff */
[----:B------:R-:W-:-:S05]  /*09c0*/  MOV R6, R7 ;  /* 0x0000000700067202 */ /* 0x000fca0000000f00 */
[----:B------:R-:W-:-:S04]  /*09d0*/  FADD R6, R3, R6 ;  /* 0x0000000603067221 */ /* 0x000fc80000000000 */
[----:B------:R-:W-:-:S07]  /*09e0*/  IMAD.MOV.U32 R0, RZ, RZ, R6 ;  /* 0x000000ffff007224 */ /* 0x000fce00078e0006 */
[----:B------:R-:W-:Y:S05]  /*09f0*/  WARPSYNC.COLLECTIVE R9, `(.L_x_10) ;  /* 0x0000000009087348 */ /* 0x000fea0003c00000 */
[----:B------:R0:W1:Y:S02]  /*0a00*/  SHFL.DOWN P0, R7, R0, R10, R11 ;  /* 0x0800000a00077389 */ /* 0x000064000000000b */
[----:B01----:R-:W-:Y:S05]  /*0a10*/  ENDCOLLECTIVE ;  /* 0x000000000000791b */ /* 0x003fea0003800000 */
.L_x_10:
[----:B------:R-:W-:Y:S02]  /*0a20*/  IMAD.MOV.U32 R10, RZ, RZ, 0x2 ;  /* 0x00000002ff0a7424 */ /* 0x000fe400078e00ff */
[----:B------:R-:W-:-:S04]  /*0a30*/  IMAD.MOV.U32 R5, RZ, RZ, R7 ;  /* 0x000000ffff057224 */ /* 0x000fc800078e0007 */
[----:B------:R-:W-:-:S04]  /*0a40*/  FADD R5, R6, R5 ;  /* 0x0000000506057221 */ /* 0x000fc80000000000 */
[----:B------:R-:W-:-:S07]  /*0a50*/  IMAD.MOV.U32 R0, RZ, RZ, R5 ;  /* 0x000000ffff007224 */ /* 0x000fce00078e0005 */
[----:B------:R-:W-:Y:S05]  /*0a60*/  WARPSYNC.COLLECTIVE R9, `(.L_x_11) ;  /* 0x0000000009087348 */ /* 0x000fea0003c00000 */
[----:B------:R0:W1:Y:S02]  /*0a70*/  SHFL.DOWN P0, R7, R0, R10, R11 ;  /* 0x0800000a00077389 */ /* 0x000064000000000b */
[----:B01----:R-:W-:Y:S05]  /*0a80*/  ENDCOLLECTIVE ;  /* 0x000000000000791b */ /* 0x003fea0003800000 */
.L_x_11:
[----:B------:R-:W-:Y:S02]  /*0a90*/  IMAD.MOV.U32 R10, RZ, RZ, 0x1 ;  /* 0x00000001ff0a7424 */ /* 0x000fe400078e00ff */
[----:B------:R-:W-:-:S04]  /*0aa0*/  IMAD.MOV.U32 R8, RZ, RZ, R7 ;  /* 0x000000ffff087224 */ /* 0x000fc800078e0007 */
[----:B------:R-:W-:-:S04]  /*0ab0*/  FADD R8, R5, R8 ;  /* 0x0000000805087221 */ /* 0x000fc80000000000 */
[----:B------:R-:W-:-:S07]  /*0ac0*/  IMAD.MOV.U32 R0, RZ, RZ, R8 ;  /* 0x000000ffff007224 */ /* 0x000fce00078e0008 */
[----:B------:R-:W-:Y:S05]  /*0ad0*/  WARPSYNC.COLLECTIVE R9, `(.L_x_12) ;  /* 0x0000000009087348 */ /* 0x000fea0003c00000 */
[----:B------:R0:W1:Y:S02]  /*0ae0*/  SHFL.DOWN P0, R7, R0, R10, R11 ;  /* 0x0800000a00077389 */ /* 0x000064000000000b */
[----:B01----:R-:W-:Y:S05]  /*0af0*/  ENDCOLLECTIVE ;  /* 0x000000000000791b */ /* 0x003fea0003800000 */
.L_x_12:
[----:B------:R-:W-:Y:S05]  /*0b00*/  BRA `(.L_x_13) ;  /* 0xfffffff800707947 */ /* 0x000fea000383ffff */
        .weak           $__internal_0_$__cuda_sm3x_div_rn_noftz_f32_slowpath
        .type           $__internal_0_$__cuda_sm3x_div_rn_noftz_f32_slowpath,@function
        .size           $__internal_0_$__cuda_sm3x_div_rn_noftz_f32_slowpath,(.L_x_287 - $__internal_0_$__cuda_sm3x_div_rn_noftz_f32_slowpath)
$__internal_0_$__cuda_sm3x_div_rn_noftz_f32_slowpath:
[--C-:B------:R-:W-:Y:S01]  /*0b10*/  SHF.R.U32.HI R7, RZ, 0x17, R3.reuse ;  /* 0x00000017ff077819 */ /* 0x100fe20000011603 */
[----:B------:R-:W-:Y:S01]  /*0b20*/  BSSY.RECONVERGENT B1, `(.L_x_14) ;  /* 0x0000064000017945 */ /* 0x000fe20003800200 */
[--C-:B------:R-:W-:Y:S01]  /*0b30*/  SHF.R.U32.HI R5, RZ, 0x17, R0.reuse ;  /* 0x00000017ff057819 */ /* 0x100fe20000011600 */
[----:B------:R-:W-:Y:S01]  /*0b40*/  IMAD.MOV.U32 R8, RZ, RZ, R0 ;  /* 0x000000ffff087224 */ /* 0x000fe200078e0000 */
[----:B------:R-:W-:Y:S01]  /*0b50*/  LOP3.LUT R7, R7, 0xff, RZ, 0xc0, !PT ;  /* 0x000000ff07077812 */ /* 0x000fe200078ec0ff */
[----:B------:R-:W-:Y:S01]  /*0b60*/  IMAD.MOV.U32 R9, RZ, RZ, R3 ;  /* 0x000000ffff097224 */ /* 0x000fe200078e0003 */
[----:B------:R-:W-:-:S03]  /*0b70*/  LOP3.LUT R12, R5, 0xff, RZ, 0xc0, !PT ;  /* 0x000000ff050c7812 */ /* 0x000fc600078ec0ff */
[----:B------:R-:W-:Y:S01]  /*0b80*/  VIADD R10, R7, 0xffffffff ;  /* 0xffffffff070a7836 */ /* 0x000fe20000000000 */
[----:B------:R-:W-:-:S04]  /*0b90*/  IADD3 R11, PT, PT, R12, -0x1, RZ ;  /* 0xffffffff0c0b7810 */ /* 0x000fc80007ffe0ff */
[----:B------:R-:W-:-:S04]  /*0ba0*/  ISETP.GT.U32.AND P0, PT, R10, 0xfd, PT ;  /* 0x000000fd0a00780c */ /* 0x000fc80003f04070 */
[----:B------:R-:W-:-:S13]  /*0bb0*/  ISETP.GT.U32.OR P0, PT, R11, 0xfd, P0 ;  /* 0x000000fd0b00780c */ /* 0x000fda0000704470 */
[----:B------:R-:W-:Y:S01]  /*0bc0*/  @!P0 IMAD.MOV.U32 R5, RZ, RZ, RZ ;  /* 0x000000ffff058224 */ /* 0x000fe200078e00ff */
[----:B------:R-:W-:Y:S06]  /*0bd0*/  @!P0 BRA `(.L_x_15) ;  /* 0x00000000005c8947 */ /* 0x000fec0003800000 */
[----:B------:R-:W-:Y:S02]  /*0be0*/  FSETP.GTU.FTZ.AND P0, PT, |R0|, +INF , PT ;  /* 0x7f8000000000780b */ /* 0x000fe40003f1c200 */
[----:B------:R-:W-:-:S04]  /*0bf0*/  FSETP.GTU.FTZ.AND P1, PT, |R3|, +INF , PT ;  /* 0x7f8000000300780b */ /* 0x000fc80003f3c200 */
[----:B------:R-:W-:-:S13]  /*0c00*/  PLOP3.LUT P0, PT, P0, P1, PT, 0xf8, 0x8f ;  /* 0x00000000008f781c */ /* 0x000fda0000703f70 */
[----:B------:R-:W-:Y:S05]  /*0c10*/  @P0 BRA `(.L_x_16) ;  /* 0x00000004004c0947 */ /* 0x000fea0003800000 */
[----:B------:R-:W-:-:S13]  /*0c20*/  LOP3.LUT P0, RZ, R9, 0x7fffffff, R8, 0xc8, !PT ;  /* 0x7fffffff09ff7812 */ /* 0x000fda000780c808 */
[----:B------:R-:W-:Y:S05]  /*0c30*/  @!P0 BRA `(.L_x_17) ;  /* 0x00000004003c8947 */ /* 0x000fea0003800000 */
[C---:B------:R-:W-:Y:S02]  /*0c40*/  FSETP.NEU.FTZ.AND P2, PT, |R0|.reuse, +INF , PT ;  /* 0x7f8000000000780b */ /* 0x040fe40003f5d200 */
[----:B------:R-:W-:Y:S02]  /*0c50*/  FSETP.NEU.FTZ.AND P1, PT, |R3|, +INF , PT ;  /* 0x7f8000000300780b */ /* 0x000fe40003f3d200 */
[----:B------:R-:W-:-:S11]  /*0c60*/  FSETP.NEU.FTZ.AND P0, PT, |R0|, +INF , PT ;  /* 0x7f8000000000780b */ /* 0x000fd60003f1d200 */
[----:B------:R-:W-:Y:S05]  /*0c70*/  @!P1 BRA !P2, `(.L_x_17) ;  /* 0x00000004002c9947 */ /* 0x000fea0005000000 */
[----:B------:R-:W-:-:S04]  /*0c80*/  LOP3.LUT P2, RZ, R8, 0x7fffffff, RZ, 0xc0, !PT ;  /* 0x7fffffff08ff7812 */ /* 0x000fc8000784c0ff */
[----:B------:R-:W-:-:S13]  /*0c90*/  PLOP3.LUT P1, PT, P1, P2, PT, 0x2f, 0xf2 ;  /* 0x0000000000f2781c */ /* 0x000fda0000f24577 */
[----:B------:R-:W-:Y:S05]  /*0ca0*/  @P1 BRA `(.L_x_18) ;  /* 0x0000000400181947 */ /* 0x000fea0003800000 */
[----:B------:R-:W-:-:S04]  /*0cb0*/  LOP3.LUT P1, RZ, R9, 0x7fffffff, RZ, 0xc0, !PT ;  /* 0x7fffffff09ff7812 */ /* 0x000fc8000782c0ff */
[----:B------:R-:W-:-:S13]  /*0cc0*/  PLOP3.LUT P0, PT, P0, P1, PT, 0x2f, 0xf2 ;  /* 0x0000000000f2781c */ /* 0x000fda0000702577 */
[----:B------:R-:W-:Y:S05]  /*0cd0*/  @P0 BRA `(.L_x_19) ;  /* 0x0000000400000947 */ /* 0x000fea0003800000 */
[----:B------:R-:W-:Y:S02]  /*0ce0*/  ISETP.GE.AND P0, PT, R11, RZ, PT ;  /* 0x000000ff0b00720c */ /* 0x000fe40003f06270 */
[----:B------:R-:W-:-:S11]  /*0cf0*/  ISETP.GE.AND P1, PT, R10, RZ, PT ;  /* 0x000000ff0a00720c */ /* 0x000fd60003f26270 */
[----:B------:R-:W-:Y:S02]  /*0d00*/  @P0 IMAD.MOV.U32 R5, RZ, RZ, RZ ;  /* 0x000000ffff050224 */ /* 0x000fe400078e00ff */
[----:B------:R-:W-:Y:S01]  /*0d10*/  @!P0 FFMA R8, R0, 1.84467440737095516160e+19, RZ ;  /* 0x5f80000000088823 */ /* 0x000fe200000000ff */
[----:B------:R-:W-:Y:S02]  /*0d20*/  @!P0 IMAD.MOV.U32 R5, RZ, RZ, -0x40 ;  /* 0xffffffc0ff058424 */ /* 0x000fe400078e00ff */
[----:B------:R-:W-:Y:S02]  /*0d30*/  @!P1 FFMA R9, R3, 1.84467440737095516160e+19, RZ ;  /* 0x5f80000003099823 */ /* 0x000fe400000000ff */
[----:B------:R-:W-:-:S07]  /*0d40*/  @!P1 VIADD R5, R5, 0x40 ;  /* 0x0000004005059836 */ /* 0x000fce0000000000 */
.L_x_15:
[----:B------:R-:W-:Y:S01]  /*0d50*/  LEA R0, R7, 0xc0800000, 0x17 ;  /* 0xc080000007007811 */ /* 0x000fe200078eb8ff */
[----:B------:R-:W-:Y:S01]  /*0d60*/  VIADD R3, R12, 0xffffff81 ;  /* 0xffffff810c037836 */ /* 0x000fe20000000000 */
[----:B------:R-:W-:Y:S03]  /*0d70*/  BSSY.RECONVERGENT B2, `(.L_x_20) ;  /* 0x0000035000027945 */ /* 0x000fe60003800200 */
[----:B------:R-:W-:Y:S02]  /*0d80*/  IMAD.IADD R9, R9, 0x1, -R0 ;  /* 0x0000000109097824 */ /* 0x000fe400078e0a00 */
[----:B------:R-:W-:Y:S02]  /*0d90*/  IMAD R0, R3, -0x800000, R8 ;  /* 0xff80000003007824 */ /* 0x000fe400078e0208 */
[----:B------:R-:W0:Y:S01]  /*0da0*/  MUFU.RCP R10, R9 ;  /* 0x00000009000a7308 */ /* 0x000e220000001000 */
[----:B------:R-:W-:-:S04]  /*0db0*/  FADD.FTZ R11, -R9, -RZ ;  /* 0x800000ff090b7221 */ /* 0x000fc80000010100 */
[----:B0-----:R-:W-:-:S04]  /*0dc0*/  FFMA R13, R10, R11, 1 ;  /* 0x3f8000000a0d7423 */ /* 0x001fc8000000000b */
[----:B------:R-:W-:-:S04]  /*0dd0*/  FFMA R15, R10, R13, R10 ;  /* 0x0000000d0a0f7223 */ /* 0x000fc8000000000a */
[----:B------:R-:W-:-:S04]  /*0de0*/  FFMA R8, R0, R15, RZ ;  /* 0x0000000f00087223 */ /* 0x000fc800000000ff */
[----:B------:R-:W-:-:S04]  /*0df0*/  FFMA R13, R11, R8, R0 ;  /* 0x000000080b0d7223 */ /* 0x000fc80000000000 */
[----:B------:R-:W-:Y:S01]  /*0e00*/  FFMA R10, R15, R13, R8 ;  /* 0x0000000d0f0a7223 */ /* 0x000fe20000000008 */
[----:B------:R-:W-:-:S03]  /*0e10*/  IADD3 R8, PT, PT, R3, 0x7f, -R7 ;  /* 0x0000007f03087810 */ /* 0x000fc60007ffe807 */
[----:B------:R-:W-:Y:S01]  /*0e20*/  FFMA R11, R11, R10, R0 ;  /* 0x0000000a0b0b7223 */ /* 0x000fe20000000000 */
[----:B------:R-:W-:-:S03]  /*0e30*/  IADD3 R8, PT, PT, R8, R5, RZ ;  /* 0x0000000508087210 */ /* 0x000fc60007ffe0ff */
[----:B------:R-:W-:-:S05]  /*0e40*/  FFMA R0, R15, R11, R10 ;  /* 0x0000000b0f007223 */ /* 0x000fca000000000a */
[----:B------:R-:W-:-:S04]  /*0e50*/  SHF.R.U32.HI R3, RZ, 0x17, R0 ;  /* 0x00000017ff037819 */ /* 0x000fc80000011600 */
[----:B------:R-:W-:-:S05]  /*0e60*/  LOP3.LUT R3, R3, 0xff, RZ, 0xc0, !PT ;  /* 0x000000ff03037812 */ /* 0x000fca00078ec0ff */
[----:B------:R-:W-:-:S04]  /*0e70*/  IMAD.IADD R7, R3, 0x1, R8 ;  /* 0x0000000103077824 */ /* 0x000fc800078e0208 */
[----:B------:R-:W-:-:S05]  /*0e80*/  VIADD R3, R7, 0xffffffff ;  /* 0xffffffff07037836 */ /* 0x000fca0000000000 */
[----:B------:R-:W-:-:S13]  /*0e90*/  ISETP.GE.U32.AND P0, PT, R3, 0xfe, PT ;  /* 0x000000fe0300780c */ /* 0x000fda0003f06070 */
[----:B------:R-:W-:Y:S05]  /*0ea0*/  @!P0 BRA `(.L_x_21) ;  /* 0x0000000000808947 */ /* 0x000fea0003800000 */
[----:B------:R-:W-:-:S13]  /*0eb0*/  ISETP.GT.AND P0, PT, R7, 0xfe, PT ;  /* 0x000000fe0700780c */ /* 0x000fda0003f04270 */
[----:B------:R-:W-:Y:S05]  /*0ec0*/  @P0 BRA `(.L_x_22) ;  /* 0x00000000006c0947 */ /* 0x000fea0003800000 */
[----:B------:R-:W-:-:S13]  /*0ed0*/  ISETP.GE.AND P0, PT, R7, 0x1, PT ;  /* 0x000000010700780c */ /* 0x000fda0003f06270 */
[----:B------:R-:W-:Y:S05]  /*0ee0*/  @P0 BRA `(.L_x_23) ;  /* 0x0000000000740947 */ /* 0x000fea0003800000 */
[----:B------:R-:W-:Y:S02]  /*0ef0*/  ISETP.GE.AND P0, PT, R7, -0x18, PT ;  /* 0xffffffe80700780c */ /* 0x000fe40003f06270 */
[----:B------:R-:W-:-:S11]  /*0f00*/  LOP3.LUT R0, R0, 0x80000000, RZ, 0xc0, !PT ;  /* 0x8000000000007812 */ /* 0x000fd600078ec0ff */
[----:B------:R-:W-:Y:S05]  /*0f10*/  @!P0 BRA `(.L_x_23) ;  /* 0x0000000000688947 */ /* 0x000fea0003800000 */
[CCC-:B------:R-:W-:Y:S01]  /*0f20*/  FFMA.RZ R3, R15.reuse, R11.reuse, R10.reuse ;  /* 0x0000000b0f037223 */ /* 0x1c0fe2000000c00a */
[-CC-:B------:R-:W-:Y:S01]  /*0f30*/  FFMA.RM R8, R15, R11.reuse, R10.reuse ;  /* 0x0000000b0f087223 */ /* 0x180fe2000000400a */
[C---:B------:R-:W-:Y:S02]  /*0f40*/  ISETP.NE.AND P2, PT, R7.reuse, RZ, PT ;  /* 0x000000ff0700720c */ /* 0x040fe40003f45270 */
[----:B------:R-:W-:Y:S02]  /*0f50*/  ISETP.NE.AND P1, PT, R7, RZ, PT ;  /* 0x000000ff0700720c */ /* 0x000fe40003f25270 */
[----:B------:R-:W-:Y:S01]  /*0f60*/  LOP3.LUT R5, R3, 0x7fffff, RZ, 0xc0, !PT ;  /* 0x007fffff03057812 */ /* 0x000fe200078ec0ff */
[----:B------:R-:W-:Y:S01]  /*0f70*/  FFMA.RP R3, R15, R11, R10 ;  /* 0x0000000b0f037223 */ /* 0x000fe2000000800a */
[----:B------:R-:W-:Y:S02]  /*0f80*/  VIADD R10, R7, 0x20 ;  /* 0x00000020070a7836 */ /* 0x000fe40000000000 */
[----:B------:R-:W-:Y:S01]  /*0f90*/  LOP3.LUT R5, R5, 0x800000, RZ, 0xfc, !PT ;  /* 0x0080000005057812 */ /* 0x000fe200078efcff */
[----:B------:R-:W-:Y:S01]  /*0fa0*/  IMAD.MOV R7, RZ, RZ, -R7 ;  /* 0x000000ffff077224 */ /* 0x000fe200078e0a07 */
[----:B------:R-:W-:-:S02]  /*0fb0*/  FSETP.NEU.FTZ.AND P0, PT, R3, R8, PT ;  /* 0x000000080300720b */ /* 0x000fc40003f1d000 */
[----:B------:R-:W-:Y:S02]  /*0fc0*/  SHF.L.U32 R10, R5, R10, RZ ;  /* 0x0000000a050a7219 */ /* 0x000fe400000006ff */
[----:B------:R-:W-:Y:S02]  /*0fd0*/  SEL R8, R7, RZ, P2 ;  /* 0x000000ff07087207 */ /* 0x000fe40001000000 */
[----:B------:R-:W-:Y:S02]  /*0fe0*/  ISETP.NE.AND P1, PT, R10, RZ, P1 ;  /* 0x000000ff0a00720c */ /* 0x000fe40000f25270 */
[----:B------:R-:W-:Y:S02]  /*0ff0*/  SHF.R.U32.HI R8, RZ, R8, R5 ;  /* 0x00000008ff087219 */ /* 0x000fe40000011605 */
[----:B------:R-:W-:Y:S02]  /*1000*/  PLOP3.LUT P0, PT, P0, P1, PT, 0xf8, 0x8f ;  /* 0x00000000008f781c */ /* 0x000fe40000703f70 */
[----:B------:R-:W-:-:S02]  /*1010*/  SHF.R.U32.HI R10, RZ, 0x1, R8 ;  /* 0x00000001ff0a7819 */ /* 0x000fc40000011608 */
[----:B------:R-:W-:-:S04]  /*1020*/  SEL R3, RZ, 0x1, !P0 ;  /* 0x00000001ff037807 */ /* 0x000fc80004000000 */
[----:B------:R-:W-:-:S04]  /*1030*/  LOP3.LUT R3, R3, 0x1, R10, 0xf8, !PT ;  /* 0x0000000103037812 */ /* 0x000fc800078ef80a */
[----:B------:R-:W-:-:S05]  /*1040*/  LOP3.LUT R3, R3, R8, RZ, 0xc0, !PT ;  /* 0x0000000803037212 */ /* 0x000fca00078ec0ff */
[----:B------:R-:W-:-:S05]  /*1050*/  IMAD.IADD R3, R10, 0x1, R3 ;  /* 0x000000010a037824 */ /* 0x000fca00078e0203 */
[----:B------:R-:W-:Y:S01]  /*1060*/  LOP3.LUT R0, R3, R0, RZ, 0xfc, !PT ;  /* 0x0000000003007212 */ /* 0x000fe200078efcff */
[----:B------:R-:W-:Y:S06]  /*1070*/  BRA `(.L_x_23) ;  /* 0x0000000000107947 */ /* 0x000fec0003800000 */
.L_x_22:
[----:B------:R-:W-:-:S04]  /*1080*/  LOP3.LUT R0, R0, 0x80000000, RZ, 0xc0, !PT ;  /* 0x8000000000007812 */ /* 0x000fc800078ec0ff */
[----:B------:R-:W-:Y:S01]  /*1090*/  LOP3.LUT R0, R0, 0x7f800000, RZ, 0xfc, !PT ;  /* 0x7f80000000007812 */ /* 0x000fe200078efcff */
[----:B------:R-:W-:Y:S06]  /*10a0*/  BRA `(.L_x_23) ;  /* 0x0000000000047947 */ /* 0x000fec0003800000 */
.L_x_21:
[----:B------:R-:W-:-:S07]  /*10b0*/  IMAD R0, R8, 0x800000, R0 ;  /* 0x0080000008007824 */ /* 0x000fce00078e0200 */
.L_x_23:
[----:B------:R-:W-:Y:S05]  /*10c0*/  BSYNC.RECONVERGENT B2 ;  /* 0x0000000000027941 */ /* 0x000fea0003800200 */
.L_x_20:
[----:B------:R-:W-:Y:S05]  /*10d0*/  BRA `(.L_x_24) ;  /* 0x0000000000207947 */ /* 0x000fea0003800000 */
.L_x_19:
[----:B------:R-:W-:-:S04]  /*10e0*/  LOP3.LUT R0, R9, 0x80000000, R8, 0x48, !PT ;  /* 0x8000000009007812 */ /* 0x000fc800078e4808 */
[----:B------:R-:W-:Y:S01]  /*10f0*/  LOP3.LUT R0, R0, 0x7f800000, RZ, 0xfc, !PT ;  /* 0x7f80000000007812 */ /* 0x000fe200078efcff */
[----:B------:R-:W-:Y:S06]  /*1100*/  BRA `(.L_x_24) ;  /* 0x0000000000147947 */ /* 0x000fec0003800000 */
.L_x_18:
[----:B------:R-:W-:Y:S01]  /*1110*/  LOP3.LUT R0, R9, 0x80000000, R8, 0x48, !PT ;  /* 0x8000000009007812 */ /* 0x000fe200078e4808 */
[----:B------:R-:W-:Y:S06]  /*1120*/  BRA `(.L_x_24) ;  /* 0x00000000000c7947 */ /* 0x000fec0003800000 */
.L_x_17:
[----:B------:R-:W0:Y:S01]  /*1130*/  MUFU.RSQ R0, -QNAN ;  /* 0xffc0000000007908 */ /* 0x000e220000001400 */
[----:B------:R-:W-:Y:S05]  /*1140*/  BRA `(.L_x_24) ;  /* 0x0000000000047947 */ /* 0x000fea0003800000 */
.L_x_16:
[----:B------:R-:W-:-:S07]  /*1150*/  FADD.FTZ R0, R0, R3 ;  /* 0x0000000300007221 */ /* 0x000fce0000010000 */
.L_x_24:
[----:B------:R-:W-:Y:S05]  /*1160*/  BSYNC.RECONVERGENT B1 ;  /* 0x0000000000017941 */ /* 0x000fea0003800200 */
.L_x_14:
[----:B------:R-:W-:-:S04]  /*1170*/  IMAD.MOV.U32 R7, RZ, RZ, 0x0 ;  /* 0x00000000ff077424 */ /* 0x000fc800078e00ff */
[----:B0-----:R-:W-:Y:S05]  /*1180*/  RET.REL.NODEC R6 `(_ZN8pygpukit3ops2nn19rmsnorm_bf16_kernelEPK13__nv_bfloat16S4_PS2_mmf) ;  /* 0xffffffec069c7950 */ /* 0x001fea0003c3ffff */
.L_x_25:
[----:B------:R-:W-:-:S00]  /*1190*/  BRA `(.L_x_25) ;  /* 0xfffffffc00fc7947 */ /* 0x000fc0000383ffff */
[----:B------:R-:W-:-:S00]  /*11a0*/  NOP ;  /* 0x0000000000007918 */ /* 0x000fc00000000000 */
        /* <DEDUP_REMOVED lines=13> */
.L_x_287:


//--------------------- .text._ZN8pygpukit3ops2nn18rmsnorm_f16_kernelEPK6__halfS4_PS2_mmf --------------------------
	.section	.text._ZN8pygpukit3ops2nn18rmsnorm_f16_kernelEPK6__halfS4_PS2_mmf,"ax",@progbits
	.align	128
        .global         _ZN8pygpukit3ops2nn18rmsnorm_f16_kernelEPK6__halfS4_PS2_mmf
        .type           _ZN8pygpukit3ops2nn18rmsnorm_f16_kernelEPK6__halfS4_PS2_mmf,@function
        .size           _ZN8pygpukit3ops2nn18rmsnorm_f16_kernelEPK6__halfS4_PS2_mmf,(.L_x_288 - _ZN8pygpukit3ops2nn18rmsnorm_f16_kernelEPK6__halfS4_PS2_mmf)
        .other          _ZN8pygpukit3ops2nn18rmsnorm_f16_kernelEPK6__halfS4_PS2_mmf,@"STO_CUDA_ENTRY STV_DEFAULT"
_ZN8pygpukit3ops2nn18rmsnorm_f16_kernelEPK6__halfS4_PS2_mmf:
.text._ZN8pygpukit3ops2nn18rmsnorm_f16_kernelEPK6__halfS4_PS2_mmf:
        /* <DEDUP_REMOVED lines=25> */
.L_x_28:
        /* <DEDUP_REMOVED lines=8> */
[----:B--2---:R-:W-:-:S05]  /*0210*/  HADD2.F32 R5, -RZ, R6.H0_H0 ;  /* 0x20000006ff057230 */ /* 0x004fca0000004100 */
[----:B------:R-:W-:-:S07]  /*0220*/  FFMA R0, R5, R5, R0 ;  /* 0x0000000505007223 */ /* 0x000fce0000000000 */
[----:B------:R-:W-:Y:S05]  /*0230*/  @!P0 BRA `(.L_x_28) ;  /* 0xfffffffc00d48947 */ /* 0x000fea000383ffff */
.L_x_27:
[----:B------:R-:W-:Y:S05]  /*0240*/  BSYNC.RECONVERGENT B0 ;  /* 0x0000000000007941 */ /* 0x000fea0003800200 */
.L_x_26:
        /* <DEDUP_REMOVED lines=40> */
.L_x_39:
        /* <DEDUP_REMOVED lines=15> */
[----:B0-----:R-:W-:Y:S05]  /*05c0*/  CALL.REL.NOINC `($__internal_1_$__cuda_sm3x_div_rn_noftz_f32_slowpath) ;  /* 0x0000000400507944 */ /* 0x001fea0003c00000 */
[----:B------:R-:W-:-:S07]  /*05d0*/  IMAD.MOV.U32 R5, RZ, RZ, R0 ;  /* 0x000000ffff057224 */ /* 0x000fce00078e0000 */
.L_x_32:
[----:B------:R-:W-:Y:S05]  /*05e0*/  BSYNC.RECONVERGENT B0 ;  /* 0x0000000000007941 */ /* 0x000fea0003800200 */
.L_x_31:
        /* <DEDUP_REMOVED lines=10> */
.L_x_29:
        /* <DEDUP_REMOVED lines=13> */
.L_x_33:
        /* <DEDUP_REMOVED lines=8> */
[----:B--2---:R-:W-:Y:S02]  /*07e0*/  HADD2.F32 R3, -RZ, R8.H0_H0 ;  /* 0x20000008ff037230 */ /* 0x004fe40000004100 */
[----:B---3--:R-:W-:-:S03]  /*07f0*/  HADD2.F32 R5, -RZ, R10.H0_H0 ;  /* 0x2000000aff057230 */ /* 0x008fc60000004100 */
[----:B-1----:R-:W-:Y:S01]  /*0800*/  FMUL R12, R0, R3 ;  /* 0x00000003000c7220 */ /* 0x002fe20000400000 */
[C---:B------:R-:W-:Y:S01]  /*0810*/  IADD3 R3, P0, PT, R2.reuse, UR12, RZ ;  /* 0x0000000c02037c10 */ /* 0x040fe2000ff1e0ff */
[----:B----4-:R-:W-:Y:S02]  /*0820*/  VIADD R2, R2, UR4 ;  /* 0x0000000402027c36 */ /* 0x010fe40008000000 */
[----:B------:R-:W-:Y:S01]  /*0830*/  FMUL R5, R5, R12 ;  /* 0x0000000c05057220 */ /* 0x000fe20000400000 */
[----:B------:R-:W-:Y:S02]  /*0840*/  IADD3.X R4, PT, PT, R4, UR7, RZ, P0, !PT ;  /* 0x0000000704047c10 */ /* 0x000fe400087fe4ff */
[C---:B------:R-:W-:Y:S02]  /*0850*/  LEA R12, P0, R3.reuse, UR14, 0x1 ;  /* 0x0000000e030c7c11 */ /* 0x040fe4000f8008ff */
[----:B------:R-:W-:Y:S02]  /*0860*/  F2FP.F16.F32.PACK_AB R5, RZ, R5 ;  /* 0x00000005ff05723e */ /* 0x000fe400000000ff */
[----:B------:R-:W-:-:S02]  /*0870*/  LEA.HI.X R13, R3, UR15, R4, 0x1, P0 ;  /* 0x0000000f030d7c11 */ /* 0x000fc400080f0c04 */
[----:B------:R-:W-:Y:S02]  /*0880*/  ISETP.GE.U32.AND P0, PT, R2, R6, PT ;  /* 0x000000060200720c */ /* 0x000fe40003f06070 */
[----:B------:R-:W-:Y:S01]  /*0890*/  SHF.R.S32.HI R4, RZ, 0x1f, R2 ;  /* 0x0000001fff047819 */ /* 0x000fe20000011402 */
[----:B------:R3:W-:Y:S03]  /*08a0*/  STG.E.U16 desc[UR10][R12.64], R5 ;  /* 0x000000050c007986 */ /* 0x0007e6000c10150a */
[----:B------:R-:W-:-:S13]  /*08b0*/  ISETP.GE.U32.AND.EX P0, PT, R4, R7, PT, P0 ;  /* 0x000000070400720c */ /* 0x000fda0003f06100 */
[----:B---3--:R-:W-:Y:S05]  /*08c0*/  @!P0 BRA `(.L_x_33) ;  /* 0xfffffffc00a48947 */ /* 0x008fea000383ffff */
[----:B------:R-:W-:Y:S05]  /*08d0*/  EXIT ;  /* 0x000000000000794d */ /* 0x000fea0003800000 */
.L_x_30:
[----:B------:R-:W-:Y:S02]  /*08e0*/  IMAD.MOV.U32 R10, RZ, RZ, 0x10 ;  /* 0x00000010ff0a7424 */ /* 0x000fe400078e00ff */
[----:B------:R-:W-:Y:S02]  /*08f0*/  IMAD.MOV.U32 R11, RZ, RZ, 0x1f ;  /* 0x0000001fff0b7424 */ /* 0x000fe400078e00ff */
[----:B------:R-:W-:-:S07]  /*0900*/  IMAD.MOV.U32 R9, RZ, RZ, -0x1 ;  /* 0xffffffffff097424 */ /* 0x000fce00078e00ff */
[----:B01----:R-:W-:Y:S05]  /*0910*/  WARPSYNC.COLLECTIVE R9, `(.L_x_34) ;  /* 0x0000000009087348 */ /* 0x003fea0003c00000 */
[----:B-1----:R1:W2:Y:S02]  /*0920*/  SHFL.DOWN P0, R7, R0, R10, R11 ;  /* 0x0800000a00077389 */ /* 0x0022a4000000000b */
[----:B012---:R-:W-:Y:S05]  /*0930*/  ENDCOLLECTIVE ;  /* 0x000000000000791b */ /* 0x007fea0003800000 */
.L_x_34:
[----:B------:R-:W-:Y:S02]  /*0940*/  IMAD.MOV.U32 R10, RZ, RZ, 0x8 ;  /* 0x00000008ff0a7424 */ /* 0x000fe400078e00ff */
[----:B------:R-:W-:-:S04]  /*0950*/  IMAD.MOV.U32 R3, RZ, RZ, R7 ;  /* 0x000000ffff037224 */ /* 0x000fc800078e0007 */
[----:B------:R-:W-:-:S04]  /*0960*/  FADD R3, R3, R0 ;  /* 0x0000000003037221 */ /* 0x000fc80000000000 */
[----:B------:R-:W-:-:S07]  /*0970*/  IMAD.MOV.U32 R0, RZ, RZ, R3 ;  /* 0x000000ffff007224 */ /* 0x000fce00078e0003 */
[----:B------:R-:W-:Y:S05]  /*0980*/  WARPSYNC.COLLECTIVE R9, `(.L_x_35) ;  /* 0x0000000009087348 */ /* 0x000fea0003c00000 */
[----:B------:R0:W1:Y:S02]  /*0990*/  SHFL.DOWN P0, R7, R0, R10, R11 ;  /* 0x0800000a00077389 */ /* 0x000064000000000b */
[----:B01----:R-:W-:Y:S05]  /*09a0*/  ENDCOLLECTIVE ;  /* 0x000000000000791b */ /* 0x003fea0003800000 */
.L_x_35:
[----:B------:R-:W-:Y:S02]  /*09b0*/  IMAD.MOV.U32 R10, RZ, RZ, 0x4 ;  /* 0x00000004ff0a7424 */ /* 0x000fe400078e00ff */
[----:B------:R-:W-:-:S04]  /*09c0*/  IMAD.MOV.U32 R6, RZ, RZ, R7 ;  /* 0x000000ffff067224 */ /* 0x000fc800078e0007 */
[----:B------:R-:W-:-:S05]  /*09d0*/  FADD R6, R3, R6 ;  /* 0x0000000603067221 */ /* 0x000fca0000000000 */
[----:B------:R-:W-:-:S07]  /*09e0*/  MOV R0, R6 ;  /* 0x0000000600007202 */ /* 0x000fce0000000f00 */
[----:B------:R-:W-:Y:S05]  /*09f0*/  WARPSYNC.COLLECTIVE R9, `(.L_x_36) ;  /* 0x0000000009087348 */ /* 0x000fea0003c00000 */
[----:B------:R0:W1:Y:S02]  /*0a00*/  SHFL.DOWN P0, R7, R0, R10, R11 ;  /* 0x0800000a00077389 */ /* 0x000064000000000b */
[----:B01----:R-:W-:Y:S05]  /*0a10*/  ENDCOLLECTIVE ;  /* 0x000000000000791b */ /* 0x003fea0003800000 */
.L_x_36:
[----:B------:R-:W-:Y:S02]  /*0a20*/  IMAD.MOV.U32 R10, RZ, RZ, 0x2 ;  /* 0x00000002ff0a7424 */ /* 0x000fe400078e00ff */
[----:B------:R-:W-:-:S04]  /*0a30*/  IMAD.MOV.U32 R5, RZ, RZ, R7 ;  /* 0x000000ffff057224 */ /* 0x000fc800078e0007 */
[----:B------:R-:W-:-:S04]  /*0a40*/  FADD R5, R6, R5 ;  /* 0x0000000506057221 */ /* 0x000fc80000000000 */
[----:B------:R-:W-:-:S07]  /*0a50*/  IMAD.MOV.U32 R0, RZ, RZ, R5 ;  /* 0x000000ffff007224 */ /* 0x000fce00078e0005 */
[----:B------:R-:W-:Y:S05]  /*0a60*/  WARPSYNC.COLLECTIVE R9, `(.L_x_37) ;  /* 0x0000000009087348 */ /* 0x000fea0003c00000 */
[----:B------:R0:W1:Y:S02]  /*0a70*/  SHFL.DOWN P0, R7, R0, R10, R11 ;  /* 0x0800000a00077389 */ /* 0x000064000000000b */
[----:B01----:R-:W-:Y:S05]  /*0a80*/  ENDCOLLECTIVE ;  /* 0x000000000000791b */ /* 0x003fea0003800000 */
.L_x_37:
[----:B------:R-:W-:Y:S02]  /*0a90*/  IMAD.MOV.U32 R10, RZ, RZ, 0x1 ;  /* 0x00000001ff0a7424 */ /* 0x000fe400078e00ff */
[----:B------:R-:W-:-:S04]  /*0aa0*/  IMAD.MOV.U32 R8, RZ, RZ, R7 ;  /* 0x000000ffff087224 */ /* 0x000fc800078e0007 */
[----:B------:R-:W-:-:S04]  /*0ab0*/  FADD R8, R5, R8 ;  /* 0x0000000805087221 */ /* 0x000fc80000000000 */
[----:B------:R-:W-:-:S07]  /*0ac0*/  IMAD.MOV.U32 R0, RZ, RZ, R8 ;  /* 0x000000ffff007224 */ /* 0x000fce00078e0008 */
[----:B------:R-:W-:Y:S05]  /*0ad0*/  WARPSYNC.COLLECTIVE R9, `(.L_x_38) ;  /* 0x0000000009087348 */ /* 0x000fea0003c00000 */
[----:B------:R0:W1:Y:S02]  /*0ae0*/  SHFL.DOWN P0, R7, R0, R10, R11 ;  /* 0x0800000a00077389 */ /* 0x000064000000000b */
[----:B01----:R-:W-:Y:S05]  /*0af0*/  ENDCOLLECTIVE ;  /* 0x000000000000791b */ /* 0x003fea0003800000 */
.L_x_38:
[----:B------:R-:W-:Y:S05]  /*0b00*/  BRA `(.L_x_39) ;  /* 0xfffffff800707947 */ /* 0x000fea000383ffff */
        .weak           $__internal_1_$__cuda_sm3x_div_rn_noftz_f32_slowpath
        .type           $__internal_1_$__cuda_sm3x_div_rn_noftz_f32_slowpath,@function
        .size           $__internal_1_$__cuda_sm3x_div_rn_noftz_f32_slowpath,(.L_x_288 - $__internal_1_$__cuda_sm3x_div_rn_noftz_f32_slowpath)
$__internal_1_$__cuda_sm3x_div_rn_noftz_f32_slowpath:
        /* <DEDUP_REMOVED lines=36> */
.L_x_41:
        /* <DEDUP_REMOVED lines=51> */
.L_x_48:
[----:B------:R-:W-:-:S04]  /*1080*/  LOP3.LUT R0, R0, 0x80000000, RZ, 0xc0, !PT ;  /* 0x8000000000007812 */ /* 0x000fc800078ec0ff */
[----:B------:R-:W-:Y:S01]  /*1090*/  LOP3.LUT R0, R0, 0x7f800000, RZ, 0xfc, !PT ;  /* 0x7f80000000007812 */ /* 0x000fe200078efcff */
[----:B------:R-:W-:Y:S06]  /*10a0*/  BRA `(.L_x_49) ;  /* 0x0000000000047947 */ /* 0x000fec0003800000 */
.L_x_47:
[----:B------:R-:W-:-:S07]  /*10b0*/  IMAD R0, R8, 0x800000, R0 ;  /* 0x0080000008007824 */ /* 0x000fce00078e0200 */
.L_x_49:
[----:B------:R-:W-:Y:S05]  /*10c0*/  BSYNC.RECONVERGENT B2 ;  /* 0x0000000000027941 */ /* 0x000fea0003800200 */
.L_x_46:
[----:B------:R-:W-:Y:S05]  /*10d0*/  BRA `(.L_x_50) ;  /* 0x0000000000207947 */ /* 0x000fea0003800000 */
.L_x_45:
[----:B------:R-:W-:-:S04]  /*10e0*/  LOP3.LUT R0, R9, 0x80000000, R8, 0x48, !PT ;  /* 0x8000000009007812 */ /* 0x000fc800078e4808 */
[----:B------:R-:W-:Y:S01]  /*10f0*/  LOP3.LUT R0, R0, 0x7f800000, RZ, 0xfc, !PT ;  /* 0x7f80000000007812 */ /* 0x000fe200078efcff */
[----:B------:R-:W-:Y:S06]  /*1100*/  BRA `(.L_x_50) ;  /* 0x0000000000147947 */ /* 0x000fec0003800000 */
.L_x_44:
[----:B------:R-:W-:Y:S01]  /*1110*/  LOP3.LUT R0, R9, 0x80000000, R8, 0x48, !PT ;  /* 0x8000000009007812 */ /* 0x000fe200078e4808 */
[----:B------:R-:W-:Y:S06]  /*1120*/  BRA `(.L_x_50) ;  /* 0x00000000000c7947 */ /* 0x000fec0003800000 */
.L_x_43:
[----:B------:R-:W0:Y:S01]  /*1130*/  MUFU.RSQ R0, -QNAN ;  /* 0xffc0000000007908 */ /* 0x000e220000001400 */
[----:B------:R-:W-:Y:S05]  /*1140*/  BRA `(.L_x_50) ;  /* 0x0000000000047947 */ /* 0x000fea0003800000 */
.L_x_42:
[----:B------:R-:W-:-:S07]  /*1150*/  FADD.FTZ R0, R0, R3 ;  /* 0x0000000300007221 */ /* 0x000fce0000010000 */
.L_x_50:
[----:B------:R-:W-:Y:S05]  /*1160*/  BSYNC.RECONVERGENT B1 ;  /* 0x0000000000017941 */ /* 0x000fea0003800200 */
.L_x_40:
[----:B------:R-:W-:-:S04]  /*1170*/  IMAD.MOV.U32 R7, RZ, RZ, 0x0 ;  /* 0x00000000ff077424 */ /* 0x000fc800078e00ff */
[----:B0-----:R-:W-:Y:S05]  /*1180*/  RET.REL.NODEC R6 `(_ZN8pygpukit3ops2nn18rmsnorm_f16_kernelEPK6__halfS4_PS2_mmf) ;  /* 0xffffffec069c7950 */ /* 0x001fea0003c3ffff */
.L_x_51:
        /* <DEDUP_REMOVED lines=15> */
.L_x_288:


//--------------------- .text._ZN8pygpukit3ops2nn18rmsnorm_f64_kernelEPKdS3_Pdmmd --------------------------
	.section	.text._ZN8pygpukit3ops2nn18rmsnorm_f64_kernelEPKdS3_Pdmmd,"ax",@progbits
	.align	128
        .global         _ZN8pygpukit3ops2nn18rmsnorm_f64_kernelEPKdS3_Pdmmd
        .type           _ZN8pygpukit3ops2nn18rmsnorm_f64_kernelEPKdS3_Pdmmd,@function
        .size           _ZN8pygpukit3ops2nn18rmsnorm_f64_kernelEPKdS3_Pdmmd,(.L_x_290 - _ZN8pygpukit3ops2nn18rmsnorm_f64_kernelEPKdS3_Pdmmd)
        .other          _ZN8pygpukit3ops2nn18rmsnorm_f64_kernelEPKdS3_Pdmmd,@"STO_CUDA_ENTRY STV_DEFAULT"
_ZN8pygpukit3ops2nn18rmsnorm_f64_kernelEPKdS3_Pdmmd:
.text._ZN8pygpukit3ops2nn18rmsnorm_f64_kernelEPKdS3_Pdmmd:
        /* <DEDUP_REMOVED lines=10> */
[----:B------:R-:W-:Y:S01]  /*00a0*/  CS2R R2, SRZ ;  /* 0x0000000000027805 */ /* 0x000fe2000001ff00 */
[----:B------:R-:W2:Y:S01]  /*00b0*/  LDCU.64 UR8, c[0x0][0x380] ;  /* 0x00007000ff0877ac */ /* 0x000ea20008000a00 */
        /* <DEDUP_REMOVED lines=9> */
[--C-:B------:R-:W-:Y:S01]  /*0150*/  IMAD.MOV.U32 R8, RZ, RZ, R11.reuse ;  /* 0x000000ffff087224 */ /* 0x100fe200078e000b */
[----:B------:R-:W-:Y:S01]  /*0160*/  CS2R R2, SRZ ;  /* 0x0000000000027805 */ /* 0x000fe2000001ff00 */
[----:B------:R-:W-:Y:S02]  /*0170*/  IMAD.MOV.U32 R9, RZ, RZ, R0 ;  /* 0x000000ffff097224 */ /* 0x000fe400078e0000 */
[----:B------:R-:W-:-:S07]  /*0180*/  IMAD.MOV.U32 R6, RZ, RZ, R11 ;  /* 0x000000ffff067224 */ /* 0x000fce00078e000b */
.L_x_54:
[----:B------:R-:W-:-:S04]  /*0190*/  LEA R4, P0, R8, UR5, 0x3 ;  /* 0x0000000508047c11 */ /* 0x000fc8000f8018ff */
[----:B------:R-:W-:-:S06]  /*01a0*/  LEA.HI.X R5, R8, UR6, R9, 0x3, P0 ;  /* 0x0000000608057c11 */ /* 0x000fcc00080f1c09 */
[----:B------:R-:W2:Y:S01]  /*01b0*/  LDG.E.64.CONSTANT R4, desc[UR10][R4.64] ;  /* 0x0000000a04047981 */ /* 0x000ea2000c1e9b00 */
[----:B0-----:R-:W-:-:S04]  /*01c0*/  IMAD.IADD R8, R7, 0x1, R6 ;  /* 0x0000000107087824 */ /* 0x001fc800078e0206 */
[--C-:B------:R-:W-:Y:S01]  /*01d0*/  IMAD.MOV.U32 R6, RZ, RZ, R8.reuse ;  /* 0x000000ffff067224 */ /* 0x100fe200078e0008 */
[----:B------:R-:W-:Y:S02]  /*01e0*/  ISETP.GE.U32.AND P0, PT, R8, UR14, PT ;  /* 0x0000000e08007c0c */ /* 0x000fe4000bf06070 */
[----:B------:R-:W-:-:S04]  /*01f0*/  SHF.R.S32.HI R9, RZ, 0x1f, R8 ;  /* 0x0000001fff097819 */ /* 0x000fc80000011408 */
[----:B------:R-:W-:Y:S01]  /*0200*/  ISETP.GE.U32.AND.EX P0, PT, R9, UR15, PT, P0 ;  /* 0x0000000f09007c0c */ /* 0x000fe2000bf06100 */
[----:B--2---:R-:W-:-:S12]  /*0210*/  DFMA R2, R4, R4, R2 ;  /* 0x000000040402722b */ /* 0x004fd80000000002 */
[----:B------:R-:W-:Y:S05]  /*0220*/  @!P0 BRA `(.L_x_54) ;  /* 0xfffffffc00d88947 */ /* 0x000fea000383ffff */
.L_x_53:
[----:B------:R-:W-:Y:S05]  /*0230*/  BSYNC.RECONVERGENT B0 ;  /* 0x0000000000007941 */ /* 0x000fea0003800200 */
.L_x_52:
[----:B------:R-:W-:Y:S01]  /*0240*/  SHFL.DOWN PT, R5, R3, 0x10, 0x1f ;  /* 0x0a001f0003057f89 */ /* 0x000fe200000e0000 */
[----:B------:R-:W-:-:S03]  /*0250*/  LOP3.LUT P0, RZ, R11, 0x1f, RZ, 0xc0, !PT ;  /* 0x0000001f0bff7812 */ /* 0x000fc6000780c0ff */
[----:B------:R-:W0:Y:S10]  /*0260*/  SHFL.DOWN PT, R4, R2, 0x10, 0x1f ;  /* 0x0a001f0002047f89 */ /* 0x000e3400000e0000 */
[----:B------:R-:W1:Y:S01]  /*0270*/  @!P0 S2R R15, SR_CgaCtaId ;  /* 0x00000000000f8919 */ /* 0x000e620000008800 */
[----:B0-----:R-:W-:-:S07]  /*0280*/  DADD R4, R4, R2 ;  /* 0x0000000004047229 */ /* 0x001fce0000000002 */
[----:B------:R-:W-:Y:S04]  /*0290*/  SHFL.DOWN PT, R7, R5, 0x8, 0x1f ;  /* 0x09001f0005077f89 */ /* 0x000fe800000e0000 */
[----:B------:R-:W0:Y:S02]  /*02a0*/  SHFL.DOWN PT, R6, R4, 0x8, 0x1f ;  /* 0x09001f0004067f89 */ /* 0x000e2400000e0000 */
[----:B0-----:R-:W-:Y:S01]  /*02b0*/  DADD R6, R4, R6 ;  /* 0x0000000004067229 */ /* 0x001fe20000000006 */
[----:B------:R-:W-:-:S04]  /*02c0*/  @!P0 MOV R4, 0x400 ;  /* 0x0000040000048802 */ /* 0x000fc80000000f00 */
[----:B-1----:R-:W-:Y:S02]  /*02d0*/  @!P0 LEA R4, R15, R4, 0x18 ;  /* 0x000000040f048211 */ /* 0x002fe400078ec0ff */
[----:B------:R-:W-:Y:S02]  /*02e0*/  SHFL.DOWN PT, R9, R7, 0x4, 0x1f ;  /* 0x08801f0007097f89 */ /* 0x000fe400000e0000 */
[----:B------:R-:W-:Y:S02]  /*02f0*/  @!P0 LEA.HI R5, R11, R4, RZ, 0x1e ;  /* 0x000000040b058211 */ /* 0x000fe400078ff0ff */
[----:B------:R-:W0:Y:S02]  /*0300*/  SHFL.DOWN PT, R8, R6, 0x4, 0x1f ;  /* 0x08801f0006087f89 */ /* 0x000e2400000e0000 */
[----:B0-----:R-:W-:-:S07]  /*0310*/  DADD R8, R6, R8 ;  /* 0x0000000006087229 */ /* 0x001fce0000000008 */
[----:B------:R-:W-:Y:S04]  /*0320*/  SHFL.DOWN PT, R13, R9, 0x2, 0x1f ;  /* 0x08401f00090d7f89 */ /* 0x000fe800000e0000 */
[----:B------:R-:W0:Y:S02]  /*0330*/  SHFL.DOWN PT, R12, R8, 0x2, 0x1f ;  /* 0x08401f00080c7f89 */ /* 0x000e2400000e0000 */
[----:B0-----:R-:W-:-:S07]  /*0340*/  DADD R12, R8, R12 ;  /* 0x00000000080c7229 */ /* 0x001fce000000000c */
[----:B------:R-:W-:Y:S04]  /*0350*/  SHFL.DOWN PT, R3, R13, 0x1, 0x1f ;  /* 0x08201f000d037f89 */ /* 0x000fe800000e0000 */
[----:B------:R-:W0:Y:S02]  /*0360*/  SHFL.DOWN PT, R2, R12, 0x1, 0x1f ;  /* 0x08201f000c027f89 */ /* 0x000e2400000e0000 */
[----:B0-----:R-:W-:-:S07]  /*0370*/  DADD R2, R12, R2 ;  /* 0x000000000c027229 */ /* 0x001fce0000000002 */
[----:B------:R0:W-:Y:S01]  /*0380*/  @!P0 STS.64 [R5], R2 ;  /* 0x0000000205008388 */ /* 0x0001e20000000a00 */
        /* <DEDUP_REMOVED lines=10> */
[----:B0-----:R-:W-:Y:S02]  /*0430*/  @!P0 LEA R4, R3, R2, 0x18 ;  /* 0x0000000203048211 */ /* 0x001fe400078ec0ff */
[----:B------:R-:W-:-:S03]  /*0440*/  CS2R R2, SRZ ;  /* 0x0000000000027805 */ /* 0x000fc6000001ff00 */
[----:B------:R-:W-:-:S05]  /*0450*/  @!P0 IMAD R4, R11, 0x8, R4 ;  /* 0x000000080b048824 */ /* 0x000fca00078e0204 */
[----:B------:R0:W1:Y:S01]  /*0460*/  @!P0 LDS.64 R2, [R4] ;  /* 0x0000000004028984 */ /* 0x0000620000000a00 */
[----:B------:R-:W-:Y:S05]  /*0470*/  BRA.DIV UR4, `(.L_x_56) ;  /* 0x0000000604947947 */ /* 0x000fea000b800000 */
[----:B-1----:R-:W-:Y:S04]  /*0480*/  SHFL.DOWN PT, R5, R3, 0x10, 0x1f ;  /* 0x0a001f0003057f89 */ /* 0x002fe800000e0000 */
[----:B0-----:R-:W0:Y:S02]  /*0490*/  SHFL.DOWN PT, R4, R2, 0x10, 0x1f ;  /* 0x0a001f0002047f89 */ /* 0x001e2400000e0000 */
[----:B0-----:R-:W-:-:S07]  /*04a0*/  DADD R4, R4, R2 ;  /* 0x0000000004047229 */ /* 0x001fce0000000002 */
[----:B------:R-:W0:Y:S04]  /*04b0*/  SHFL.DOWN PT, R7, R5, 0x8, 0x1f ;  /* 0x09001f0005077f89 */ /* 0x000e2800000e0000 */
[----:B------:R-:W1:Y:S01]  /*04c0*/  SHFL.DOWN PT, R6, R4, 0x8, 0x1f ;  /* 0x09001f0004067f89 */ /* 0x000e6200000e0000 */
[----:B0-----:R-:W-:Y:S02]  /*04d0*/  IMAD.MOV.U32 R3, RZ, RZ, R7 ;  /* 0x000000ffff037224 */ /* 0x001fe400078e0007 */
[----:B-1----:R-:W-:-:S06]  /*04e0*/  IMAD.MOV.U32 R2, RZ, RZ, R6 ;  /* 0x000000ffff027224 */ /* 0x002fcc00078e0006 */
[----:B------:R-:W-:-:S07]  /*04f0*/  DADD R6, R4, R2 ;  /* 0x0000000004067229 */ /* 0x000fce0000000002 */
[----:B------:R-:W0:Y:S04]  /*0500*/  SHFL.DOWN PT, R9, R7, 0x4, 0x1f ;  /* 0x08801f0007097f89 */ /* 0x000e2800000e0000 */
[----:B------:R-:W1:Y:S01]  /*0510*/  SHFL.DOWN PT, R8, R6, 0x4, 0x1f ;  /* 0x08801f0006087f89 */ /* 0x000e6200000e0000 */
[----:B0-----:R-:W-:Y:S02]  /*0520*/  IMAD.MOV.U32 R3, RZ, RZ, R9 ;  /* 0x000000ffff037224 */ /* 0x001fe400078e0009 */
[----:B-1----:R-:W-:-:S06]  /*0530*/  IMAD.MOV.U32 R2, RZ, RZ, R8 ;  /* 0x000000ffff027224 */ /* 0x002fcc00078e0008 */
[----:B------:R-:W-:-:S07]  /*0540*/  DADD R8, R6, R2 ;  /* 0x0000000006087229 */ /* 0x000fce0000000002 */
[----:B------:R-:W-:Y:S04]  /*0550*/  SHFL.DOWN PT, R3, R9, 0x2, 0x1f ;  /* 0x08401f0009037f89 */ /* 0x000fe800000e0000 */
[----:B------:R-:W0:Y:S02]  /*0560*/  SHFL.DOWN PT, R2, R8, 0x2, 0x1f ;  /* 0x08401f0008027f89 */ /* 0x000e2400000e0000 */
[----:B0-----:R-:W-:-:S07]  /*0570*/  DADD R2, R8, R2 ;  /* 0x0000000008027229 */ /* 0x001fce0000000002 */
[----:B------:R0:W1:Y:S04]  /*0580*/  SHFL.DOWN PT, R7, R3, 0x1, 0x1f ;  /* 0x08201f0003077f89 */ /* 0x00006800000e0000 */
[----:B------:R0:W2:Y:S02]  /*0590*/  SHFL.DOWN PT, R6, R2, 0x1, 0x1f ;  /* 0x08201f0002067f89 */ /* 0x0000a400000e0000 */
.L_x_72:
[----:B------:R-:W-:Y:S01]  /*05a0*/  ISETP.NE.AND P0, PT, R11, RZ, PT ;  /* 0x000000ff0b00720c */ /* 0x000fe20003f05270 */
[----:B-12---:R-:W-:-:S12]  /*05b0*/  DADD R6, R2, R6 ;  /* 0x0000000002067229 */ /* 0x006fd80000000006 */
[----:B------:R-:W-:Y:S05]  /*05c0*/  @P0 BRA `(.L_x_55) ;  /* 0x0000000000b80947 */ /* 0x000fea0003800000 */
[----:B------:R-:W1:Y:S01]  /*05d0*/  LDCU.64 UR8, c[0x0][0x3a0] ;  /* 0x00007400ff0877ac */ /* 0x000e620008000a00 */
[----:B0-----:R-:W-:Y:S01]  /*05e0*/  IMAD.MOV.U32 R2, RZ, RZ, 0x1 ;  /* 0x00000001ff027424 */ /* 0x001fe200078e00ff */
[----:B------:R-:W-:Y:S01]  /*05f0*/  FSETP.GEU.AND P1, PT, |R7|, 6.5827683646048100446e-37, PT ;  /* 0x036000000700780b */ /* 0x000fe20003f2e200 */
[----:B------:R-:W-:Y:S01]  /*0600*/  BSSY.RECONVERGENT B0, `(.L_x_57) ;  /* 0x0000012000007945 */ /* 0x000fe20003800200 */
[----:B-1----:R-:W0:Y:S08]  /*0610*/  I2F.F64.U64 R4, UR8 ;  /* 0x0000000800047d12 */ /* 0x002e300008301800 */
[----:B0-----:R-:W0:Y:S02]  /*0620*/  MUFU.RCP64H R3, R5 ;  /* 0x0000000500037308 */ /* 0x001e240000001800 */
[----:B0-----:R-:W-:-:S08]  /*0630*/  DFMA R8, -R4, R2, 1 ;  /* 0x3ff000000408742b */ /* 0x001fd00000000102 */
[----:B------:R-:W-:-:S08]  /*0640*/  DFMA R8, R8, R8, R8 ;  /* 0x000000080808722b */ /* 0x000fd00000000008 */
[----:B------:R-:W-:-:S08]  /*0650*/  DFMA R8, R2, R8, R2 ;  /* 0x000000080208722b */ /* 0x000fd00000000002 */
[----:B------:R-:W-:-:S08]  /*0660*/  DFMA R2, -R4, R8, 1 ;  /* 0x3ff000000402742b */ /* 0x000fd00000000108 */
[----:B------:R-:W-:-:S08]  /*0670*/  DFMA R2, R8, R2, R8 ;  /* 0x000000020802722b */ /* 0x000fd00000000008 */
[----:B------:R-:W-:-:S08]  /*0680*/  DMUL R8, R6, R2 ;  /* 0x0000000206087228 */ /* 0x000fd00000000000 */
[----:B------:R-:W-:-:S08]  /*0690*/  DFMA R12, -R4, R8, R6 ;  /* 0x00000008040c722b */ /* 0x000fd00000000106 */
[----:B------:R-:W-:-:S10]  /*06a0*/  DFMA R2, R2, R12, R8 ;  /* 0x0000000c0202722b */ /* 0x000fd40000000008 */
[----:B------:R-:W-:-:S05]  /*06b0*/  FFMA R8, RZ, R5, R3 ;  /* 0x00000005ff087223 */ /* 0x000fca0000000003 */
[----:B------:R-:W-:-:S13]  /*06c0*/  FSETP.GT.AND P0, PT, |R8|, 1.469367938527859385e-39, PT ;  /* 0x001000000800780b */ /* 0x000fda0003f04200 */
[----:B------:R-:W-:Y:S05]  /*06d0*/  @P0 BRA P1, `(.L_x_58) ;  /* 0x0000000000100947 */ /* 0x000fea0000800000 */
[----:B------:R-:W-:-:S07]  /*06e0*/  MOV R10, 0x700 ;  /* 0x00000700000a7802 */ /* 0x000fce0000000f00 */
[----:B------:R-:W-:Y:S05]  /*06f0*/  CALL.REL.NOINC `($__internal_2_$__cuda_sm20_div_rn_f64_full) ;  /* 0x0000000400ec7944 */ /* 0x000fea0003c00000 */
[----:B------:R-:W-:Y:S02]  /*0700*/  IMAD.MOV.U32 R2, RZ, RZ, R12 ;  /* 0x000000ffff027224 */ /* 0x000fe400078e000c */
[----:B------:R-:W-:-:S07]  /*0710*/  IMAD.MOV.U32 R3, RZ, RZ, R13 ;  /* 0x000000ffff037224 */ /* 0x000fce00078e000d */
.L_x_58:
[----:B------:R-:W-:Y:S05]  /*0720*/  BSYNC.RECONVERGENT B0 ;  /* 0x0000000000007941 */ /* 0x000fea0003800200 */
.L_x_57:
[----:B------:R-:W0:Y:S01]  /*0730*/  LDCU.64 UR8, c[0x0][0x3a8] ;  /* 0x00007500ff0877ac */ /* 0x000e220008000a00 */
[----:B------:R-:W-:Y:S01]  /*0740*/  IMAD.MOV.U32 R6, RZ, RZ, 0x0 ;  /* 0x00000000ff067424 */ /* 0x000fe200078e00ff */
[----:B------:R-:W-:Y:S01]  /*0750*/  BSSY.RECONVERGENT B0, `(.L_x_59) ;  /* 0x0000011000007945 */ /* 0x000fe20003800200 */
[----:B------:R-:W-:Y:S01]  /*0760*/  IMAD.MOV.U32 R7, RZ, RZ, 0x3fd80000 ;  /* 0x3fd80000ff077424 */ /* 0x000fe200078e00ff */
[----:B0-----:R-:W-:Y:S01]  /*0770*/  DADD R8, R2, UR8 ;  /* 0x0000000802087e29 */ /* 0x001fe20008000000 */
[----:B------:R-:W-:-:S05]  /*0780*/  IMAD.MOV.U32 R2, RZ, RZ, RZ ;  /* 0x000000ffff027224 */ /* 0x000fca00078e00ff */
[----:B------:R-:W0:Y:S04]  /*0790*/  MUFU.RSQ64H R3, R9 ;  /* 0x0000000900037308 */ /* 0x000e280000001c00 */
[----:B------:R-:W-:-:S05]  /*07a0*/  VIADD R10, R9, 0xfff00000 ;  /* 0xfff00000090a7836 */ /* 0x000fca0000000000 */
[----:B------:R-:W-:Y:S01]  /*07b0*/  ISETP.GE.U32.AND P0, PT, R10, 0x7fe00000, PT ;  /* 0x7fe000000a00780c */ /* 0x000fe20003f06070 */
[----:B0-----:R-:W-:-:S08]  /*07c0*/  DMUL R4, R2, R2 ;  /* 0x0000000202047228 */ /* 0x001fd00000000000 */
[----:B------:R-:W-:-:S08]  /*07d0*/  DFMA R4, R8, -R4, 1 ;  /* 0x3ff000000804742b */ /* 0x000fd00000000804 */
[----:B------:R-:W-:Y:S02]  /*07e0*/  DFMA R6, R4, R6, 0.5 ;  /* 0x3fe000000406742b */ /* 0x000fe40000000006 */
[----:B------:R-:W-:-:S08]  /*07f0*/  DMUL R4, R2, R4 ;  /* 0x0000000402047228 */ /* 0x000fd00000000000 */
[----:B------:R-:W-:Y:S01]  /*0800*/  DFMA R2, R6, R4, R2 ;  /* 0x000000040602722b */ /* 0x000fe20000000002 */
[----:B------:R-:W-:Y:S10]  /*0810*/  @!P0 BRA `(.L_x_60) ;  /* 0x0000000000108947 */ /* 0x000ff40003800000 */
[----:B------:R-:W-:-:S07]  /*0820*/  MOV R10, 0x840 ;  /* 0x00000840000a7802 */ /* 0x000fce0000000f00 */
[----:B------:R-:W-:Y:S05]  /*0830*/  CALL.REL.NOINC `($__internal_3_$__cuda_sm20_drsqrt_f64_slowpath_v2) ;  /* 0x0000000c000c7944 */ /* 0x000fea0003c00000 */
[----:B------:R-:W-:Y:S02]  /*0840*/  IMAD.MOV.U32 R2, RZ, RZ, R4 ;  /* 0x000000ffff027224 */ /* 0x000fe400078e0004 */
[----:B------:R-:W-:-:S07]  /*0850*/  IMAD.MOV.U32 R3, RZ, RZ, R5 ;  /* 0x000000ffff037224 */ /* 0x000fce00078e0005 */
.L_x_60:
[----:B------:R-:W-:Y:S05]  /*0860*/  BSYNC.RECONVERGENT B0 ;  /* 0x0000000000007941 */ /* 0x000fea0003800200 */
.L_x_59:
[----:B------:R-:W0:Y:S01]  /*0870*/  S2UR UR8, SR_CgaCtaId ;  /* 0x00000000000879c3 */ /* 0x000e220000008800 */
[----:B------:R-:W-:Y:S02]  /*0880*/  UMOV UR4, 0x400 ;  /* 0x0000040000047882 */ /* 0x000fe40000000000 */
[----:B0-----:R-:W-:-:S09]  /*0890*/  ULEA UR4, UR8, UR4, 0x18 ;  /* 0x0000000408047291 */ /* 0x001fd2000f8ec0ff */
[----:B------:R1:W-:Y:S03]  /*08a0*/  STS.64 [UR4+0x100], R2 ;  /* 0x00010002ff007988 */ /* 0x0003e60008000a04 */
.L_x_55:
[----:B01----:R-:W0:Y:S01]  /*08b0*/  LDC.64 R2, c[0x0][0x3a0] ;  /* 0x0000e800ff027b82 */ /* 0x003e220000000a00 */
[----:B------:R-:W-:Y:S07]  /*08c0*/  WARPSYNC.ALL ;  /* 0x0000000000007948 */ /* 0x000fee0003800000 */
[----:B------:R-:W-:Y:S01]  /*08d0*/  BAR.SYNC.DEFER_BLOCKING 0x0 ;  /* 0x0000000000007b1d */ /* 0x000fe20000010000 */
[----:B0-----:R-:W-:-:S04]  /*08e0*/  ISETP.GE.U32.AND P0, PT, R11, R2, PT ;  /* 0x000000020b00720c */ /* 0x001fc80003f06070 */
[----:B------:R-:W-:-:S13]  /*08f0*/  ISETP.GE.U32.AND.EX P0, PT, R0, R3, PT, P0 ;  /* 0x000000030000720c */ /* 0x000fda0003f06100 */
[----:B------:R-:W-:Y:S05]  /*0900*/  @P0 EXIT ;  /* 0x000000000000094d */ /* 0x000fea0003800000 */
[----:B------:R-:W0:Y:S01]  /*0910*/  S2UR UR8, SR_CgaCtaId ;  /* 0x00000000000879c3 */ /* 0x000e220000008800 */
[----:B------:R-:W-:Y:S01]  /*0920*/  UMOV UR4, 0x400 ;  /* 0x0000040000047882 */ /* 0x000fe20000000000 */
[----:B------:R-:W1:Y:S01]  /*0930*/  LDCU.64 UR14, c[0x0][0x390] ;  /* 0x00007200ff0e77ac */ /* 0x000e620008000a00 */
[----:B0-----:R-:W-:Y:S01]  /*0940*/  ULEA UR4, UR8, UR4, 0x18 ;  /* 0x0000000408047291 */ /* 0x001fe2000f8ec0ff */
[----:B------:R-:W0:Y:S08]  /*0950*/  LDCU.64 UR8, c[0x0][0x388] ;  /* 0x00007100ff0877ac */ /* 0x000e300008000a00 */
[----:B------:R-:W2:Y:S02]  /*0960*/  LDS.64 R4, [UR4+0x100] ;  /* 0x00010004ff047984 */ /* 0x000ea40008000a00 */
[----:B-1----:R-:W3:Y:S02]  /*0970*/  LDCU UR4, c[0x0][0x360] ;  /* 0x00006c00ff0477ac */ /* 0x002ee40008000800 */
.L_x_61:
[C---:B------:R-:W-:Y:S01]  /*0980*/  IMAD.SHL.U32 R8, R11.reuse, 0x8, RZ ;  /* 0x000000080b087824 */ /* 0x040fe200078e00ff */
[----:B------:R-:W-:-:S04]  /*0990*/  SHF.L.U64.HI R9, R11, 0x3, R0 ;  /* 0x000000030b097819 */ /* 0x000fc80000010200 */
[----:B------:R-:W-:-:S04]  /*09a0*/  IADD3 R12, P0, PT, R8, UR5, RZ ;  /* 0x00000005080c7c10 */ /* 0x000fc8000ff1e0ff */
[----:B------:R-:W-:Y:S02]  /*09b0*/  IADD3.X R13, PT, PT, R9, UR6, RZ, P0, !PT ;  /* 0x00000006090d7c10 */ /* 0x000fe400087fe4ff */
[----:B0-----:R-:W-:-:S03]  /*09c0*/  IADD3 R8, P0, PT, R8, UR8, RZ ;  /* 0x0000000808087c10 */ /* 0x001fc6000ff1e0ff */
[----:B-1----:R-:W2:Y:S01]  /*09d0*/  LDG.E.64.CONSTANT R6, desc[UR10][R12.64] ;  /* 0x0000000a0c067981 */ /* 0x002ea2000c1e9b00 */
[----:B------:R-:W-:-:S06]  /*09e0*/  IADD3.X R9, PT, PT, R9, UR9, RZ, P0, !PT ;  /* 0x0000000909097c10 */ /* 0x000fcc00087fe4ff */
[----:B------:R-:W4:Y:S01]  /*09f0*/  LDG.E.64.CONSTANT R8, desc[UR10][R8.64] ;  /* 0x0000000a08087981 */ /* 0x000f22000c1e9b00 */
[C---:B------:R-:W-:Y:S01]  /*0a00*/  IADD3 R10, P0, PT, R11.reuse, UR12, RZ ;  /* 0x0000000c0b0a7c10 */ /* 0x040fe2000ff1e0ff */
[----:B---3--:R-:W-:-:S03]  /*0a10*/  VIADD R11, R11, UR4 ;  /* 0x000000040b0b7c36 */ /* 0x008fc60008000000 */
[----:B------:R-:W-:Y:S02]  /*0a20*/  IADD3.X R15, PT, PT, R0, UR7, RZ, P0, !PT ;  /* 0x00000007000f7c10 */ /* 0x000fe400087fe4ff */
[C---:B------:R-:W-:Y:S02]  /*0a30*/  LEA R14, P0, R10.reuse, UR14, 0x3 ;  /* 0x0000000e0a0e7c11 */ /* 0x040fe4000f8018ff */
[----:B------:R-:W-:Y:S02]  /*0a40*/  SHF.R.S32.HI R0, RZ, 0x1f, R11 ;  /* 0x0000001fff007819 */ /* 0x000fe4000001140b */
[----:B------:R-:W-:Y:S02]  /*0a50*/  LEA.HI.X R15, R10, UR15, R15, 0x3, P0 ;  /* 0x0000000f0a0f7c11 */ /* 0x000fe400080f1c0f */
[----:B------:R-:W-:-:S04]  /*0a60*/  ISETP.GE.U32.AND P0, PT, R11, R2, PT ;  /* 0x000000020b00720c */ /* 0x000fc80003f06070 */
[----:B------:R-:W-:Y:S01]  /*0a70*/  ISETP.GE.U32.AND.EX P0, PT, R0, R3, PT, P0 ;  /* 0x000000030000720c */ /* 0x000fe20003f06100 */
[----:B--2---:R-:W-:-:S08]  /*0a80*/  DMUL R6, R4, R6 ;  /* 0x0000000604067228 */ /* 0x004fd00000000000 */
[----:B----4-:R-:W-:-:S07]  /*0a90*/  DMUL R6, R6, R8 ;  /* 0x0000000806067228 */ /* 0x010fce0000000000 */
[----:B------:R1:W-:Y:S01]  /*0aa0*/  STG.E.64 desc[UR10][R14.64], R6 ;  /* 0x000000060e007986 */ /* 0x0003e2000c101b0a */
[----:B------:R-:W-:Y:S05]  /*0ab0*/  @!P0 BRA `(.L_x_61) ;  /* 0xfffffffc00b08947 */ /* 0x000fea000383ffff */
[----:B------:R-:W-:Y:S05]  /*0ac0*/  EXIT ;  /* 0x000000000000794d */ /* 0x000fea0003800000 */
.L_x_56:
[----:B-1----:R-:W-:Y:S02]  /*0ad0*/  IMAD.MOV.U32 R13, RZ, RZ, R3 ;  /* 0x000000ffff0d7224 */ /* 0x002fe400078e0003 */
[----:B------:R-:W-:Y:S02]  /*0ae0*/  IMAD.MOV.U32 R14, RZ, RZ, 0x10 ;  /* 0x00000010ff0e7424 */ /* 0x000fe400078e00ff */
[----:B------:R-:W-:Y:S02]  /*0af0*/  IMAD.MOV.U32 R15, RZ, RZ, 0x1f ;  /* 0x0000001fff0f7424 */ /* 0x000fe400078e00ff */
[----:B------:R-:W-:-:S07]  /*0b00*/  IMAD.MOV.U32 R10, RZ, RZ, -0x1 ;  /* 0xffffffffff0a7424 */ /* 0x000fce00078e00ff */
[----:B0-----:R-:W-:Y:S05]  /*0b10*/  WARPSYNC.COLLECTIVE R10, `(.L_x_62) ;  /* 0x000000000a087348 */ /* 0x001fea0003c00000 */
[----:B------:R1:W2:Y:S02]  /*0b20*/  SHFL.DOWN P0, R12, R13, R14, R15 ;  /* 0x0800000e0d0c7389 */ /* 0x0002a4000000000f */
[----:B012---:R-:W-:Y:S05]  /*0b30*/  ENDCOLLECTIVE ;  /* 0x000000000000791b */ /* 0x007fea0003800000 */
.L_x_62:
[----:B------:R-:W-:Y:S02]  /*0b40*/  IMAD.MOV.U32 R13, RZ, RZ, R2 ;  /* 0x000000ffff0d7224 */ /* 0x000fe400078e0002 */
[----:B------:R-:W-:-:S07]  /*0b50*/  IMAD.MOV.U32 R5, RZ, RZ, R12 ;  /* 0x000000ffff057224 */ /* 0x000fce00078e000c */
[----:B------:R-:W-:Y:S05]  /*0b60*/  WARPSYNC.COLLECTIVE R10, `(.L_x_63) ;  /* 0x000000000a087348 */ /* 0x000fea0003c00000 */
[----:B------:R0:W1:Y:S02]  /*0b70*/  SHFL.DOWN P0, R12, R13, R14, R15 ;  /* 0x0800000e0d0c7389 */ /* 0x000064000000000f */
[----:B01----:R-:W-:Y:S05]  /*0b80*/  ENDCOLLECTIVE ;  /* 0x000000000000791b */ /* 0x003fea0003800000 */
.L_x_63:
[----:B------:R-:W-:Y:S01]  /*0b90*/  IMAD.MOV.U32 R14, RZ, RZ, 0x8 ;  /* 0x00000008ff0e7424 */ /* 0x000fe200078e00ff */
[----:B------:R-:W-:-:S06]  /*0ba0*/  MOV R4, R12 ;  /* 0x0000000c00047202 */ /* 0x000fcc0000000f00 */
[----:B------:R-:W-:-:S10]  /*0bb0*/  DADD R4, R4, R2 ;  /* 0x0000000004047229 */ /* 0x000fd40000000002 */
[----:B------:R-:W-:-:S07]  /*0bc0*/  IMAD.MOV.U32 R13, RZ, RZ, R5 ;  /* 0x000000ffff0d7224 */ /* 0x000fce00078e0005 */
[----:B------:R-:W-:Y:S05]  /*0bd0*/  WARPSYNC.COLLECTIVE R10, `(.L_x_64) ;  /* 0x000000000a087348 */ /* 0x000fea0003c00000 */
[----:B------:R0:W1:Y:S02]  /*0be0*/  SHFL.DOWN P0, R12, R13, R14, R15 ;  /* 0x0800000e0d0c7389 */ /* 0x000064000000000f */
[----:B01----:R-:W-:Y:S05]  /*0bf0*/  ENDCOLLECTIVE ;  /* 0x000000000000791b */ /* 0x003fea0003800000 */
.L_x_64:
[----:B------:R-:W-:Y:S02]  /*0c00*/  IMAD.MOV.U32 R13, RZ, RZ, R4 ;  /* 0x000000ffff0d7224 */ /* 0x000fe400078e0004 */
[----:B------:R-:W-:-:S07]  /*0c10*/  IMAD.MOV.U32 R7, RZ, RZ, R12 ;  /* 0x000000ffff077224 */ /* 0x000fce00078e000c */
[----:B------:R-:W-:Y:S05]  /*0c20*/  WARPSYNC.COLLECTIVE R10, `(.L_x_65) ;  /* 0x000000000a087348 */ /* 0x000fea0003c00000 */
[----:B------:R0:W1:Y:S02]  /*0c30*/  SHFL.DOWN P0, R12, R13, R14, R15 ;  /* 0x0800000e0d0c7389 */ /* 0x000064000000000f */
[----:B01----:R-:W-:Y:S05]  /*0c40*/  ENDCOLLECTIVE ;  /* 0x000000000000791b */ /* 0x003fea0003800000 */
.L_x_65:
[----:B------:R-:W-:Y:S02]  /*0c50*/  IMAD.MOV.U32 R14, RZ, RZ, 0x4 ;  /* 0x00000004ff0e7424 */ /* 0x000fe400078e00ff */
[----:B------:R-:W-:-:S06]  /*0c60*/  IMAD.MOV.U32 R6, RZ, RZ, R12 ;  /* 0x000000ffff067224 */ /* 0x000fcc00078e000c */
[----:B------:R-:W-:-:S10]  /*0c70*/  DADD R6, R4, R6 ;  /* 0x0000000004067229 */ /* 0x000fd40000000006 */
[----:B------:R-:W-:-:S07]  /*0c80*/  IMAD.MOV.U32 R13, RZ, RZ, R7 ;  /* 0x000000ffff0d7224 */ /* 0x000fce00078e0007 */
[----:B------:R-:W-:Y:S05]  /*0c90*/  WARPSYNC.COLLECTIVE R10, `(.L_x_66) ;  /* 0x000000000a087348 */ /* 0x000fea0003c00000 */
[----:B------:R0:W1:Y:S02]  /*0ca0*/  SHFL.DOWN P0, R12, R13, R14, R15 ;  /* 0x0800000e0d0c7389 */ /* 0x000064000000000f */
[----:B01----:R-:W-:Y:S05]  /*0cb0*/  ENDCOLLECTIVE ;  /* 0x000000000000791b */ /* 0x003fea0003800000 */
.L_x_66:
[----:B------:R-:W-:Y:S02]  /*0cc0*/  IMAD.MOV.U32 R13, RZ, RZ, R6 ;  /* 0x000000ffff0d7224 */ /* 0x000fe400078e0006 */
[----:B------:R-:W-:-:S07]  /*0cd0*/  IMAD.MOV.U32 R9, RZ, RZ, R12 ;  /* 0x000000ffff097224 */ /* 0x000fce00078e000c */
[----:B------:R-:W-:Y:S05]  /*0ce0*/  WARPSYNC.COLLECTIVE R10, `(.L_x_67) ;  /* 0x000000000a087348 */ /* 0x000fea0003c00000 */
[----:B------:R0:W1:Y:S02]  /*0cf0*/  SHFL.DOWN P0, R12, R13, R14, R15 ;  /* 0x0800000e0d0c7389 */ /* 0x000064000000000f */
[----:B01----:R-:W-:Y:S05]  /*0d00*/  ENDCOLLECTIVE ;  /* 0x000000000000791b */ /* 0x003fea0003800000 */
.L_x_67:
[----:B------:R-:W-:Y:S02]  /*0d10*/  IMAD.MOV.U32 R14, RZ, RZ, 0x2 ;  /* 0x00000002ff0e7424 */ /* 0x000fe400078e00ff */
[----:B------:R-:W-:-:S06]  /*0d20*/  IMAD.MOV.U32 R8, RZ, RZ, R12 ;  /* 0x000000ffff087224 */ /* 0x000fcc00078e000c */
[----:B------:R-:W-:-:S10]  /*0d30*/  DADD R8, R6, R8 ;  /* 0x0000000006087229 */ /* 0x000fd40000000008 */
[----:B------:R-:W-:-:S07]  /*0d40*/  IMAD.MOV.U32 R13, RZ, RZ, R9 ;  /* 0x000000ffff0d7224 */ /* 0x000fce00078e0009 */
[----:B------:R-:W-:Y:S05]  /*0d50*/  WARPSYNC.COLLECTIVE R10, `(.L_x_68) ;  /* 0x000000000a087348 */ /* 0x000fea0003c00000 */
[----:B------:R0:W1:Y:S02]  /*0d60*/  SHFL.DOWN P0, R12, R13, R14, R15 ;  /* 0x0800000e0d0c7389 */ /* 0x000064000000000f */
[----:B01----:R-:W-:Y:S05]  /*0d70*/  ENDCOLLECTIVE ;  /* 0x000000000000791b */ /* 0x003fea0003800000 */
.L_x_68:
[----:B------:R-:W-:Y:S02]  /*0d80*/  IMAD.MOV.U32 R13, RZ, RZ, R8 ;  /* 0x000000ffff0d7224 */ /* 0x000fe400078e0008 */
[----:B------:R-:W-:-:S07]  /*0d90*/  IMAD.MOV.U32 R3, RZ, RZ, R12 ;  /* 0x000000ffff037224 */ /* 0x000fce00078e000c */
[----:B------:R-:W-:Y:S05]  /*0da0*/  WARPSYNC.COLLECTIVE R10, `(.L_x_69) ;  /* 0x000000000a087348 */ /* 0x000fea0003c00000 */
[----:B------:R0:W1:Y:S02]  /*0db0*/  SHFL.DOWN P0, R12, R13, R14, R15 ;  /* 0x0800000e0d0c7389 */ /* 0x000064000000000f */
[----:B01----:R-:W-:Y:S05]  /*0dc0*/  ENDCOLLECTIVE ;  /* 0x000000000000791b */ /* 0x003fea0003800000 */
.L_x_69:
[----:B------:R-:W-:Y:S02]  /*0dd0*/  IMAD.MOV.U32 R14, RZ, RZ, 0x1 ;  /* 0x00000001ff0e7424 */ /* 0x000fe400078e00ff */
[----:B------:R-:W-:-:S06]  /*0de0*/  IMAD.MOV.U32 R2, RZ, RZ, R12 ;  /* 0x000000ffff027224 */ /* 0x000fcc00078e000c */
[----:B------:R-:W-:-:S10]  /*0df0*/  DADD R2, R8, R2 ;  /* 0x0000000008027229 */ /* 0x000fd40000000002 */
[----:B------:R-:W-:-:S07]  /*0e00*/  IMAD.MOV.U32 R13, RZ, RZ, R3 ;  /* 0x000000ffff0d7224 */ /* 0x000fce00078e0003 */
[----:B------:R-:W-:Y:S05]  /*0e10*/  WARPSYNC.COLLECTIVE R10, `(.L_x_70) ;  /* 0x000000000a087348 */ /* 0x000fea0003c00000 */
[----:B------:R0:W1:Y:S02]  /*0e20*/  SHFL.DOWN P0, R12, R13, R14, R15 ;  /* 0x0800000e0d0c7389 */ /* 0x000064000000000f */
[----:B01----:R-:W-:Y:S05]  /*0e30*/  ENDCOLLECTIVE ;  /* 0x000000000000791b */ /* 0x003fea0003800000 */
.L_x_70:
[----:B------:R-:W-:Y:S02]  /*0e40*/  IMAD.MOV.U32 R13, RZ, RZ, R2 ;  /* 0x000000ffff0d7224 */ /* 0x000fe400078e0002 */
[----:B------:R-:W-:-:S07]  /*0e50*/  IMAD.MOV.U32 R7, RZ, RZ, R12 ;  /* 0x000000ffff077224 */ /* 0x000fce00078e000c */
[----:B------:R-:W-:Y:S05]  /*0e60*/  WARPSYNC.COLLECTIVE R10, `(.L_x_71) ;  /* 0x000000000a087348 */ /* 0x000fea0003c00000 */
[----:B------:R0:W1:Y:S02]  /*0e70*/  SHFL.DOWN P0, R12, R13, R14, R15 ;  /* 0x0800000e0d0c7389 */ /* 0x000064000000000f */
[----:B01----:R-:W-:Y:S05]  /*0e80*/  ENDCOLLECTIVE ;  /* 0x000000000000791b */ /* 0x003fea0003800000 */
.L_x_71:
[----:B------:R-:W-:Y:S01]  /*0e90*/  MOV R6, R12 ;  /* 0x0000000c00067202 */ /* 0x000fe20000000f00 */
[----:B------:R-:W-:Y:S06]  /*0ea0*/  BRA `(.L_x_72) ;  /* 0xfffffff400bc7947 */ /* 0x000fec000383ffff */
        .weak           $__internal_2_$__cuda_sm20_div_rn_f64_full
        .type           $__internal_2_$__cuda_sm20_div_rn_f64_full,@function
        .size           $__internal_2_$__cuda_sm20_div_rn_f64_full,($__internal_3_$__cuda_sm20_drsqrt_f64_slowpath_v2 - $__internal_2_$__cuda_sm20_div_rn_f64_full)
$__internal_2_$__cuda_sm20_div_rn_f64_full:
[C---:B------:R-:W-:Y:S01]  /*0eb0*/  FSETP.GEU.AND P0, PT, |R5|.reuse, 1.469367938527859385e-39, PT ;  /* 0x001000000500780b */ /* 0x040fe20003f0e200 */
[----:B------:R-:W-:Y:S01]  /*0ec0*/  IMAD.MOV.U32 R8, RZ, RZ, 0x1 ;  /* 0x00000001ff087424 */ /* 0x000fe200078e00ff */
[----:B------:R-:W-:Y:S01]  /*0ed0*/  LOP3.LUT R2, R5, 0x800fffff, RZ, 0xc0, !PT ;  /* 0x800fffff05027812 */ /* 0x000fe200078ec0ff */
[----:B------:R-:W-:Y:S01]  /*0ee0*/  BSSY.RECONVERGENT B1, `(.L_x_73) ;  /* 0x0000055000017945 */ /* 0x000fe20003800200 */
[C---:B------:R-:W-:Y:S02]  /*0ef0*/  FSETP.GEU.AND P2, PT, |R7|.reuse, 1.469367938527859385e-39, PT ;  /* 0x001000000700780b */ /* 0x040fe40003f4e200 */
[----:B------:R-:W-:Y:S01]  /*0f00*/  LOP3.LUT R3, R2, 0x3ff00000, RZ, 0xfc, !PT ;  /* 0x3ff0000002037812 */ /* 0x000fe200078efcff */
[----:B------:R-:W-:Y:S01]  /*0f10*/  IMAD.MOV.U32 R2, RZ, RZ, R4 ;  /* 0x000000ffff027224 */ /* 0x000fe200078e0004 */
[----:B------:R-:W-:Y:S02]  /*0f20*/  LOP3.LUT R12, R7, 0x7ff00000, RZ, 0xc0, !PT ;  /* 0x7ff00000070c7812 */ /* 0x000fe400078ec0ff */
[----:B------:R-:W-:-:S03]  /*0f30*/  LOP3.LUT R19, R5, 0x7ff00000, RZ, 0xc0, !PT ;  /* 0x7ff0000005137812 */ /* 0x000fc600078ec0ff */
[----:B------:R-:W-:Y:S01]  /*0f40*/  @!P0 DMUL R2, R4, 8.98846567431157953865e+307 ;  /* 0x7fe0000004028828 */ /* 0x000fe20000000000 */
[----:B------:R-:W-:-:S03]  /*0f50*/  ISETP.GE.U32.AND P1, PT, R12, R19, PT ;  /* 0x000000130c00720c */ /* 0x000fc60003f26070 */
[----:B------:R-:W-:Y:S02]  /*0f60*/  @!P2 LOP3.LUT R13, R5, 0x7ff00000, RZ, 0xc0, !PT ;  /* 0x7ff00000050da812 */ /* 0x000fe400078ec0ff */
[----:B------:R-:W0:Y:S02]  /*0f70*/  MUFU.RCP64H R9, R3 ;  /* 0x0000000300097308 */ /* 0x000e240000001800 */
[----:B------:R-:W-:Y:S01]  /*0f80*/  @!P2 ISETP.GE.U32.AND P3, PT, R12, R13, PT ;  /* 0x0000000d0c00a20c */ /* 0x000fe20003f66070 */
[----:B------:R-:W-:-:S05]  /*0f90*/  IMAD.MOV.U32 R13, RZ, RZ, 0x1ca00000 ;  /* 0x1ca00000ff0d7424 */ /* 0x000fca00078e00ff */
[----:B------:R-:W-:-:S04]  /*0fa0*/  @!P2 SEL R17, R13, 0x63400000, !P3 ;  /* 0x634000000d11a807 */ /* 0x000fc80005800000 */
[----:B------:R-:W-:-:S04]  /*0fb0*/  @!P2 LOP3.LUT R20, R17, 0x80000000, R7, 0xf8, !PT ;  /* 0x800000001114a812 */ /* 0x000fc800078ef807 */
[----:B------:R-:W-:Y:S01]  /*0fc0*/  @!P2 LOP3.LUT R21, R20, 0x100000, RZ, 0xfc, !PT ;  /* 0x001000001415a812 */ /* 0x000fe200078efcff */
[----:B0-----:R-:W-:Y:S01]  /*0fd0*/  DFMA R14, R8, -R2, 1 ;  /* 0x3ff00000080e742b */ /* 0x001fe20000000802 */
[----:B------:R-:W-:-:S07]  /*0fe0*/  @!P2 IMAD.MOV.U32 R20, RZ, RZ, RZ ;  /* 0x000000ffff14a224 */ /* 0x000fce00078e00ff */
[----:B------:R-:W-:-:S08]  /*0ff0*/  DFMA R14, R14, R14, R14 ;  /* 0x0000000e0e0e722b */ /* 0x000fd0000000000e */
[----:B------:R-:W-:Y:S01]  /*1000*/  DFMA R14, R8, R14, R8 ;  /* 0x0000000e080e722b */ /* 0x000fe20000000008 */
[----:B------:R-:W-:Y:S01]  /*1010*/  SEL R9, R13, 0x63400000, !P1 ;  /* 0x634000000d097807 */ /* 0x000fe20004800000 */
[----:B------:R-:W-:-:S03]  /*1020*/  IMAD.MOV.U32 R8, RZ, RZ, R6 ;  /* 0x000000ffff087224 */ /* 0x000fc600078e0006 */
[----:B------:R-:W-:-:S03]  /*1030*/  LOP3.LUT R9, R9, 0x800fffff, R7, 0xf8, !PT ;  /* 0x800fffff09097812 */ /* 0x000fc600078ef807 */
[----:B------:R-:W-:-:S03]  /*1040*/  DFMA R16, R14, -R2, 1 ;  /* 0x3ff000000e10742b */ /* 0x000fc60000000802 */
[----:B------:R-:W-:Y:S01]  /*1050*/  @!P2 DFMA R8, R8, 2, -R20 ;  /* 0x400000000808a82b */ /* 0x000fe20000000814 */
[----:B------:R-:W-:-:S04]  /*1060*/  IMAD.MOV.U32 R21, RZ, RZ, R12 ;  /* 0x000000ffff157224 */ /* 0x000fc800078e000c */
[----:B------:R-:W-:Y:S01]  /*1070*/  DFMA R14, R14, R16, R14 ;  /* 0x000000100e0e722b */ /* 0x000fe2000000000e */
[----:B------:R-:W-:Y:S01]  /*1080*/  IMAD.MOV.U32 R20, RZ, RZ, R19 ;  /* 0x000000ffff147224 */ /* 0x000fe200078e0013 */
[----:B------:R-:W-:-:S03]  /*1090*/  @!P0 LOP3.LUT R20, R3, 0x7ff00000, RZ, 0xc0, !PT ;  /* 0x7ff0000003148812 */ /* 0x000fc600078ec0ff */
[----:B------:R-:W-:Y:S02]  /*10a0*/  @!P2 LOP3.LUT R21, R9, 0x7ff00000, RZ, 0xc0, !PT ;  /* 0x7ff000000915a812 */ /* 0x000fe400078ec0ff */
[----:B------:R-:W-:Y:S01]  /*10b0*/  VIADD R23, R20, 0xffffffff ;  /* 0xffffffff14177836 */ /* 0x000fe20000000000 */
[----:B------:R-:W-:Y:S02]  /*10c0*/  DMUL R16, R14, R8 ;  /* 0x000000080e107228 */ /* 0x000fe40000000000 */
[----:B------:R-:W-:-:S05]  /*10d0*/  VIADD R22, R21, 0xffffffff ;  /* 0xffffffff15167836 */ /* 0x000fca0000000000 */
[----:B------:R-:W-:Y:S01]  /*10e0*/  ISETP.GT.U32.AND P0, PT, R22, 0x7feffffe, PT ;  /* 0x7feffffe1600780c */ /* 0x000fe20003f04070 */
[----:B------:R-:W-:-:S03]  /*10f0*/  DFMA R18, R16, -R2, R8 ;  /* 0x800000021012722b */ /* 0x000fc60000000008 */
[----:B------:R-:W-:-:S05]  /*1100*/  ISETP.GT.U32.OR P0, PT, R23, 0x7feffffe, P0 ;  /* 0x7feffffe1700780c */ /* 0x000fca0000704470 */
[----:B------:R-:W-:-:S08]  /*1110*/  DFMA R14, R14, R18, R16 ;  /* 0x000000120e0e722b */ /* 0x000fd00000000010 */
[----:B------:R-:W-:Y:S05]  /*1120*/  @P0 BRA `(.L_x_74) ;  /* 0x00000000006c0947 */ /* 0x000fea0003800000 */
[----:B------:R-:W-:-:S04]  /*1130*/  LOP3.LUT R7, R5, 0x7ff00000, RZ, 0xc0, !PT ;  /* 0x7ff0000005077812 */ /* 0x000fc800078ec0ff */
[CC--:B------:R-:W-:Y:S02]  /*1140*/  VIADDMNMX R6, R12.reuse, -R7.reuse, 0xb9600000, !PT ;  /* 0xb96000000c067446 */ /* 0x0c0fe40007800907 */
[----:B------:R-:W-:Y:S02]  /*1150*/  ISETP.GE.U32.AND P0, PT, R12, R7, PT ;  /* 0x000000070c00720c */ /* 0x000fe40003f06070 */
[----:B------:R-:W-:Y:S02]  /*1160*/  VIMNMX R6, PT, PT, R6, 0x46a00000, PT ;  /* 0x46a0000006067848 */ /* 0x000fe40003fe0100 */
[----:B------:R-:W-:-:S05]  /*1170*/  SEL R13, R13, 0x63400000, !P0 ;  /* 0x634000000d0d7807 */ /* 0x000fca0004000000 */
[----:B------:R-:W-:Y:S02]  /*1180*/  IMAD.IADD R16, R6, 0x1, -R13 ;  /* 0x0000000106107824 */ /* 0x000fe400078e0a0d */
[----:B------:R-:W-:Y:S02]  /*1190*/  IMAD.MOV.U32 R6, RZ, RZ, RZ ;  /* 0x000000ffff067224 */ /* 0x000fe400078e00ff */
[----:B------:R-:W-:-:S06]  /*11a0*/  VIADD R7, R16, 0x7fe00000 ;  /* 0x7fe0000010077836 */ /* 0x000fcc0000000000 */
[----:B------:R-:W-:-:S10]  /*11b0*/  DMUL R12, R14, R6 ;  /* 0x000000060e0c7228 */ /* 0x000fd40000000000 */
[----:B------:R-:W-:-:S13]  /*11c0*/  FSETP.GTU.AND P0, PT, |R13|, 1.469367938527859385e-39, PT ;  /* 0x001000000d00780b */ /* 0x000fda0003f0c200 */
[----:B------:R-:W-:Y:S05]  /*11d0*/  @P0 BRA `(.L_x_75) ;  /* 0x0000000000940947 */ /* 0x000fea0003800000 */
[----:B------:R-:W-:Y:S01]  /*11e0*/  DFMA R2, R14, -R2, R8 ;  /* 0x800000020e02722b */ /* 0x000fe20000000008 */
[----:B------:R-:W-:-:S09]  /*11f0*/  IMAD.MOV.U32 R6, RZ, RZ, RZ ;  /* 0x000000ffff067224 */ /* 0x000fd200078e00ff */
[C---:B------:R-:W-:Y:S02]  /*1200*/  FSETP.NEU.AND P0, PT, R3.reuse, RZ, PT ;  /* 0x000000ff0300720b */ /* 0x040fe40003f0d000 */
[----:B------:R-:W-:-:S04]  /*1210*/  LOP3.LUT R5, R3, 0x80000000, R5, 0x48, !PT ;  /* 0x8000000003057812 */ /* 0x000fc800078e4805 */
[----:B------:R-:W-:-:S07]  /*1220*/  LOP3.LUT R7, R5, R7, RZ, 0xfc, !PT ;  /* 0x0000000705077212 */ /* 0x000fce00078efcff */
[----:B------:R-:W-:Y:S05]  /*1230*/  @!P0 BRA `(.L_x_75) ;  /* 0x00000000007c8947 */ /* 0x000fea0003800000 */
[----:B------:R-:W-:Y:S01]  /*1240*/  IMAD.MOV R3, RZ, RZ, -R16 ;  /* 0x000000ffff037224 */ /* 0x000fe200078e0a10 */
[----:B------:R-:W-:Y:S01]  /*1250*/  DMUL.RP R6, R14, R6 ;  /* 0x000000060e067228 */ /* 0x000fe20000008000 */
[----:B------:R-:W-:-:S06]  /*1260*/  IMAD.MOV.U32 R2, RZ, RZ, RZ ;  /* 0x000000ffff027224 */ /* 0x000fcc00078e00ff */
[----:B------:R-:W-:-:S03]  /*1270*/  DFMA R2, R12, -R2, R14 ;  /* 0x800000020c02722b */ /* 0x000fc6000000000e */
[----:B------:R-:W-:-:S03]  /*1280*/  LOP3.LUT R5, R7, R5, RZ, 0x3c, !PT ;  /* 0x0000000507057212 */ /* 0x000fc600078e3cff */
[----:B------:R-:W-:-:S04]  /*1290*/  IADD3 R2, PT, PT, -R16, -0x43300000, RZ ;  /* 0xbcd0000010027810 */ /* 0x000fc80007ffe1ff */
[----:B------:R-:W-:-:S04]  /*12a0*/  FSETP.NEU.AND P0, PT, |R3|, R2, PT ;  /* 0x000000020300720b */ /* 0x000fc80003f0d200 */
[----:B------:R-:W-:Y:S02]  /*12b0*/  FSEL R12, R6, R12, !P0 ;  /* 0x0000000c060c7208 */ /* 0x000fe40004000000 */
[----:B------:R-:W-:Y:S01]  /*12c0*/  FSEL R13, R5, R13, !P0 ;  /* 0x0000000d050d7208 */ /* 0x000fe20004000000 */
[----:B------:R-:W-:Y:S06]  /*12d0*/  BRA `(.L_x_75) ;  /* 0x0000000000547947 */ /* 0x000fec0003800000 */
.L_x_74:
[----:B------:R-:W-:-:S14]  /*12e0*/  DSETP.NAN.AND P0, PT, R6, R6, PT ;  /* 0x000000060600722a */ /* 0x000fdc0003f08000 */
[----:B------:R-:W-:Y:S05]  /*12f0*/  @P0 BRA `(.L_x_76) ;  /* 0x0000000000440947 */ /* 0x000fea0003800000 */
[----:B------:R-:W-:-:S14]  /*1300*/  DSETP.NAN.AND P0, PT, R4, R4, PT ;  /* 0x000000040400722a */ /* 0x000fdc0003f08000 */
[----:B------:R-:W-:Y:S05]  /*1310*/  @P0 BRA `(.L_x_77) ;  /* 0x0000000000300947 */ /* 0x000fea0003800000 */
[----:B------:R-:W-:Y:S01]  /*1320*/  ISETP.NE.AND P0, PT, R21, R20, PT ;  /* 0x000000141500720c */ /* 0x000fe20003f05270 */
[----:B------:R-:W-:Y:S02]  /*1330*/  IMAD.MOV.U32 R12, RZ, RZ, 0x0 ;  /* 0x00000000ff0c7424 */ /* 0x000fe400078e00ff */
[----:B------:R-:W-:-:S10]  /*1340*/  IMAD.MOV.U32 R13, RZ, RZ, -0x80000 ;  /* 0xfff80000ff0d7424 */ /* 0x000fd400078e00ff */
[----:B------:R-:W-:Y:S05]  /*1350*/  @!P0 BRA `(.L_x_75) ;  /* 0x0000000000348947 */ /* 0x000fea0003800000 */
[----:B------:R-:W-:Y:S02]  /*1360*/  ISETP.NE.AND P0, PT, R21, 0x7ff00000, PT ;  /* 0x7ff000001500780c */ /* 0x000fe40003f05270 */
[----:B------:R-:W-:Y:S02]  /*1370*/  LOP3.LUT R13, R7, 0x80000000, R5, 0x48, !PT ;  /* 0x80000000070d7812 */ /* 0x000fe400078e4805 */
[----:B------:R-:W-:-:S13]  /*1380*/  ISETP.EQ.OR P0, PT, R20, RZ, !P0 ;  /* 0x000000ff1400720c */ /* 0x000fda0004702670 */
[----:B------:R-:W-:Y:S01]  /*1390*/  @P0 LOP3.LUT R2, R13, 0x7ff00000, RZ, 0xfc, !PT ;  /* 0x7ff000000d020812 */ /* 0x000fe200078efcff */
[----:B------:R-:W-:Y:S01]  /*13a0*/  @!P0 IMAD.MOV.U32 R12, RZ, RZ, RZ ;  /* 0x000000ffff0c8224 */ /* 0x000fe200078e00ff */
[----:B------:R-:W-:-:S03]  /*13b0*/  @P0 MOV R12, RZ ;  /* 0x000000ff000c0202 */ /* 0x000fc60000000f00 */
[----:B------:R-:W-:Y:S01]  /*13c0*/  @P0 IMAD.MOV.U32 R13, RZ, RZ, R2 ;  /* 0x000000ffff0d0224 */ /* 0x000fe200078e0002 */
[----:B------:R-:W-:Y:S06]  /*13d0*/  BRA `(.L_x_75) ;  /* 0x0000000000147947 */ /* 0x000fec0003800000 */
.L_x_77:
[----:B------:R-:W-:Y:S01]  /*13e0*/  LOP3.LUT R13, R5, 0x80000, RZ, 0xfc, !PT ;  /* 0x00080000050d7812 */ /* 0x000fe200078efcff */
[----:B------:R-:W-:Y:S01]  /*13f0*/  IMAD.MOV.U32 R12, RZ, RZ, R4 ;  /* 0x000000ffff0c7224 */ /* 0x000fe200078e0004 */
[----:B------:R-:W-:Y:S06]  /*1400*/  BRA `(.L_x_75) ;  /* 0x0000000000087947 */ /* 0x000fec0003800000 */
.L_x_76:
[----:B------:R-:W-:Y:S01]  /*1410*/  LOP3.LUT R13, R7, 0x80000, RZ, 0xfc, !PT ;  /* 0x00080000070d7812 */ /* 0x000fe200078efcff */
[----:B------:R-:W-:-:S07]  /*1420*/  IMAD.MOV.U32 R12, RZ, RZ, R6 ;  /* 0x000000ffff0c7224 */ /* 0x000fce00078e0006 */
.L_x_75:
[----:B------:R-:W-:Y:S05]  /*1430*/  BSYNC.RECONVERGENT B1 ;  /* 0x0000000000017941 */ /* 0x000fea0003800200 */
.L_x_73:
[----:B------:R-:W-:Y:S02]  /*1440*/  IMAD.MOV.U32 R2, RZ, RZ, R10 ;  /* 0x000000ffff027224 */ /* 0x000fe400078e000a */
[----:B------:R-:W-:-:S04]  /*1450*/  IMAD.MOV.U32 R3, RZ, RZ, 0x0 ;  /* 0x00000000ff037424 */ /* 0x000fc800078e00ff */
[----:B------:R-:W-:Y:S05]  /*1460*/  RET.REL.NODEC R2 `(_ZN8pygpukit3ops2nn18rmsnorm_f64_kernelEPKdS3_Pdmmd) ;  /* 0xffffffe802e47950 */ /* 0x000fea0003c3ffff */
        .weak           $__internal_3_$__cuda_sm20_drsqrt_f64_slowpath_v2
        .type           $__internal_3_$__cuda_sm20_drsqrt_f64_slowpath_v2,@function
        .size           $__internal_3_$__cuda_sm20_drsqrt_f64_slowpath_v2,(.L_x_290 - $__internal_3_$__cuda_sm20_drsqrt_f64_slowpath_v2)
$__internal_3_$__cuda_sm20_drsqrt_f64_slowpath_v2:
[----:B------:R-:W-:Y:S01]  /*1470*/  IMAD.MOV.U32 R4, RZ, RZ, R8 ;  /* 0x000000ffff047224 */ /* 0x000fe200078e0008 */
[----:B------:R-:W-:Y:S01]  /*1480*/  BSSY.RECONVERGENT B1, `(.L_x_78) ;  /* 0x000001e000017945 */ /* 0x000fe20003800200 */
[----:B------:R-:W-:Y:S01]  /*1490*/  IMAD.MOV.U32 R5, RZ, RZ, R9 ;  /* 0x000000ffff057224 */ /* 0x000fe200078e0009 */
[----:B------:R-:W-:-:S05]  /*14a0*/  LOP3.LUT R2, R9, 0x80000000, RZ, 0xc0, !PT ;  /* 0x8000000009027812 */ /* 0x000fca00078ec0ff */
[----:B------:R-:W-:-:S14]  /*14b0*/  DSETP.NEU.AND P0, PT, R4, RZ, PT ;  /* 0x000000ff0400722a */ /* 0x000fdc0003f0d000 */
[----:B------:R-:W-:Y:S05]  /*14c0*/  @!P0 BRA `(.L_x_79) ;  /* 0x00000000005c8947 */ /* 0x000fea0003800000 */
[----:B------:R-:W-:-:S14]  /*14d0*/  DSETP.GTU.AND P0, PT, |R4|, +INF , PT ;  /* 0x7ff000000400742a */ /* 0x000fdc0003f0c200 */
[----:B------:R-:W-:Y:S05]  /*14e0*/  @P0 BRA `(.L_x_80) ;  /* 0x00000000004c0947 */ /* 0x000fea0003800000 */
[----:B------:R-:W-:-:S13]  /*14f0*/  ISETP.NE.AND P0, PT, R2, RZ, PT ;  /* 0x000000ff0200720c */ /* 0x000fda0003f05270 */
[----:B------:R-:W-:Y:S02]  /*1500*/  @P0 IMAD.MOV.U32 R2, RZ, RZ, 0x0 ;  /* 0x00000000ff020424 */ /* 0x000fe400078e00ff */
[----:B------:R-:W-:Y:S01]  /*1510*/  @P0 IMAD.MOV.U32 R3, RZ, RZ, -0x80000 ;  /* 0xfff80000ff030424 */ /* 0x000fe200078e00ff */
[----:B------:R-:W-:Y:S06]  /*1520*/  @P0 BRA `(.L_x_81) ;  /* 0x00000000004c0947 */ /* 0x000fec0003800000 */
[----:B------:R-:W-:-:S14]  /*1530*/  DSETP.NEU.AND P0, PT, |R4|, +INF , PT ;  /* 0x7ff000000400742a */ /* 0x000fdc0003f0d200 */
[----:B------:R-:W-:Y:S01]  /*1540*/  @!P0 CS2R R2, SRZ ;  /* 0x0000000000028805 */ /* 0x000fe2000001ff00 */
[----:B------:R-:W-:Y:S06]  /*1550*/  @!P0 BRA `(.L_x_81) ;  /* 0x0000000000408947 */ /* 0x000fec0003800000 */
[----:B------:R-:W-:Y:S01]  /*1560*/  DMUL R4, R4, 1.80143985094819840000e+16 ;  /* 0x4350000004047828 */ /* 0x000fe20000000000 */
[----:B------:R-:W-:Y:S02]  /*1570*/  IMAD.MOV.U32 R2, RZ, RZ, RZ ;  /* 0x000000ffff027224 */ /* 0x000fe400078e00ff */
[----:B------:R-:W-:Y:S02]  /*1580*/  IMAD.MOV.U32 R8, RZ, RZ, 0x0 ;  /* 0x00000000ff087424 */ /* 0x000fe400078e00ff */
[----:B------:R-:W-:Y:S01]  /*1590*/  IMAD.MOV.U32 R9, RZ, RZ, 0x3fd80000 ;  /* 0x3fd80000ff097424 */ /* 0x000fe200078e00ff */
[----:B------:R-:W0:Y:S02]  /*15a0*/  MUFU.RSQ64H R3, R5 ;  /* 0x0000000500037308 */ /* 0x000e240000001c00 */
[----:B0-----:R-:W-:-:S08]  /*15b0*/  DMUL R6, R2, R2 ;  /* 0x0000000202067228 */ /* 0x001fd00000000000 */
[----:B------:R-:W-:-:S08]  /*15c0*/  DFMA R6, R4, -R6, 1 ;  /* 0x3ff000000406742b */ /* 0x000fd00000000806 */
[----:B------:R-:W-:Y:S02]  /*15d0*/  DFMA R8, R6, R8, 0.5 ;  /* 0x3fe000000608742b */ /* 0x000fe40000000008 */
[----:B------:R-:W-:-:S08]  /*15e0*/  DMUL R6, R2, R6 ;  /* 0x0000000602067228 */ /* 0x000fd00000000000 */
[----:B------:R-:W-:-:S08]  /*15f0*/  DFMA R2, R8, R6, R2 ;  /* 0x000000060802722b */ /* 0x000fd00000000002 */
[----:B------:R-:W-:Y:S01]  /*1600*/  DMUL R2, R2, 134217728 ;  /* 0x41a0000002027828 */ /* 0x000fe20000000000 */
[----:B------:R-:W-:Y:S10]  /*1610*/  BRA `(.L_x_81) ;  /* 0x0000000000107947 */ /* 0x000ff40003800000 */
.L_x_80:
[----:B------:R-:W-:Y:S01]  /*1620*/  DADD R2, R4, R4 ;  /* 0x0000000004027229 */ /* 0x000fe20000000004 */
[----:B------:R-:W-:Y:S10]  /*1630*/  BRA `(.L_x_81) ;  /* 0x0000000000087947 */ /* 0x000ff40003800000 */
.L_x_79:
[----:B------:R-:W-:Y:S01]  /*1640*/  LOP3.LUT R3, R2, 0x7ff00000, RZ, 0xfc, !PT ;  /* 0x7ff0000002037812 */ /* 0x000fe200078efcff */
[----:B------:R-:W-:-:S07]  /*1650*/  IMAD.MOV.U32 R2, RZ, RZ, RZ ;  /* 0x000000ffff027224 */ /* 0x000fce00078e00ff */
.L_x_81:
[----:B------:R-:W-:Y:S05]  /*1660*/  BSYNC.RECONVERGENT B1 ;  /* 0x0000000000017941 */ /* 0x000fea0003800200 */
.L_x_78:
[----:B------:R-:W-:Y:S02]  /*1670*/  IMAD.MOV.U32 R4, RZ, RZ, R2 ;  /* 0x000000ffff047224 */ /* 0x000fe400078e0002 */
[----:B------:R-:W-:Y:S02]  /*1680*/  IMAD.MOV.U32 R5, RZ, RZ, R3 ;  /* 0x000000ffff057224 */ /* 0x000fe400078e0003 */
[----:B------:R-:W-:Y:S02]  /*1690*/  IMAD.MOV.U32 R2, RZ, RZ, R10 ;  /* 0x000000ffff027224 */ /* 0x000fe400078e000a */
[----:B------:R-:W-:-:S04]  /*16a0*/  IMAD.MOV.U32 R3, RZ, RZ, 0x0 ;  /* 0x00000000ff037424 */ /* 0x000fc800078e00ff */
[----:B------:R-:W-:Y:S05]  /*16b0*/  RET.REL.NODEC R2 `(_ZN8pygpukit3ops2nn18rmsnorm_f64_kernelEPKdS3_Pdmmd) ;  /* 0xffffffe802507950 */ /* 0x000fea0003c3ffff */
.L_x_82:
        /* <DEDUP_REMOVED lines=12> */
.L_x_290:


//--------------------- .text._ZN8pygpukit3ops2nn18rmsnorm_f32_kernelEPKfS3_Pfmmf --------------------------
	.section	.text._ZN8pygpukit3ops2nn18rmsnorm_f32_kernelEPKfS3_Pfmmf,"ax",@progbits
	.align	128
        .global         _ZN8pygpukit3ops2nn18rmsnorm_f32_kernelEPKfS3_Pfmmf
        .type           _ZN8pygpukit3ops2nn18rmsnorm_f32_kernelEPKfS3_Pfmmf,@function
        .size           _ZN8pygpukit3ops2nn18rmsnorm_f32_kernelEPKfS3_Pfmmf,(.L_x_291 - _ZN8pygpukit3ops2nn18rmsnorm_f32_kernelEPKfS3_Pfmmf)
        .other          _ZN8pygpukit3ops2nn18rmsnorm_f32_kernelEPKfS3_Pfmmf,@"STO_CUDA_ENTRY STV_DEFAULT"
_ZN8pygpukit3ops2nn18rmsnorm_f32_kernelEPKfS3_Pfmmf:
.text._ZN8pygpukit3ops2nn18rmsnorm_f32_kernelEPKfS3_Pfmmf:
        /* <DEDUP_REMOVED lines=25> */
.L_x_85:
[----:B------:R-:W-:-:S04]  /*0190*/  LEA R6, P0, R5, UR5, 0x2 ;  /* 0x0000000505067c11 */ /* 0x000fc8000f8010ff */
[----:B------:R-:W-:-:S06]  /*01a0*/  LEA.HI.X R7, R5, UR6, R10, 0x2, P0 ;  /* 0x0000000605077c11 */ /* 0x000fcc00080f140a */
[----:B------:R-:W2:Y:S01]  /*01b0*/  LDG.E.CONSTANT R7, desc[UR10][R6.64] ;  /* 0x0000000a06077981 */ /* 0x000ea2000c1e9900 */
[----:B0-----:R-:W-:-:S04]  /*01c0*/  IMAD.IADD R5, R8, 0x1, R3 ;  /* 0x0000000108057824 */ /* 0x001fc800078e0203 */
[--C-:B------:R-:W-:Y:S01]  /*01d0*/  IMAD.MOV.U32 R3, RZ, RZ, R5.reuse ;  /* 0x000000ffff037224 */ /* 0x100fe200078e0005 */
[----:B------:R-:W-:Y:S02]  /*01e0*/  ISETP.GE.U32.AND P0, PT, R5, UR14, PT ;  /* 0x0000000e05007c0c */ /* 0x000fe4000bf06070 */
[----:B------:R-:W-:-:S04]  /*01f0*/  SHF.R.S32.HI R10, RZ, 0x1f, R5 ;  /* 0x0000001fff0a7819 */ /* 0x000fc80000011405 */
[----:B------:R-:W-:Y:S01]  /*0200*/  ISETP.GE.U32.AND.EX P0, PT, R10, UR15, PT, P0 ;  /* 0x0000000f0a007c0c */ /* 0x000fe2000bf06100 */
[----:B--2---:R-:W-:-:S12]  /*0210*/  FFMA R0, R7, R7, R0 ;  /* 0x0000000707007223 */ /* 0x004fd80000000000 */
[----:B------:R-:W-:Y:S05]  /*0220*/  @!P0 BRA `(.L_x_85) ;  /* 0xfffffffc00d88947 */ /* 0x000fea000383ffff */
.L_x_84:
[----:B------:R-:W-:Y:S05]  /*0230*/  BSYNC.RECONVERGENT B0 ;  /* 0x0000000000007941 */ /* 0x000fea0003800200 */
.L_x_83:
        /* <DEDUP_REMOVED lines=40> */
.L_x_96:
        /* <DEDUP_REMOVED lines=15> */
[----:B0-----:R-:W-:Y:S05]  /*05b0*/  CALL.REL.NOINC `($__internal_4_$__cuda_sm3x_div_rn_noftz_f32_slowpath) ;  /* 0x0000000400447944 */ /* 0x001fea0003c00000 */
[----:B------:R-:W-:-:S07]  /*05c0*/  IMAD.MOV.U32 R5, RZ, RZ, R0 ;  /* 0x000000ffff057224 */ /* 0x000fce00078e0000 */
.L_x_89:
[----:B------:R-:W-:Y:S05]  /*05d0*/  BSYNC.RECONVERGENT B0 ;  /* 0x0000000000007941 */ /* 0x000fea0003800200 */
.L_x_88:
        /* <DEDUP_REMOVED lines=10> */
.L_x_86:
        /* <DEDUP_REMOVED lines=13> */
.L_x_90:
[C---:B------:R-:W-:Y:S01]  /*0750*/  IMAD.SHL.U32 R10, R2.reuse, 0x4, RZ ;  /* 0x00000004020a7824 */ /* 0x040fe200078e00ff */
[----:B---3--:R-:W-:-:S04]  /*0760*/  SHF.L.U64.HI R3, R2, 0x2, R4 ;  /* 0x0000000202037819 */ /* 0x008fc80000010204 */
[C---:B0-----:R-:W-:Y:S02]  /*0770*/  IADD3 R8, P0, PT, R10.reuse, UR5, RZ ;  /* 0x000000050a087c10 */ /* 0x041fe4000ff1e0ff */
[----:B--2---:R-:W-:Y:S02]  /*0780*/  IADD3 R10, P1, PT, R10, UR8, RZ ;  /* 0x000000080a0a7c10 */ /* 0x004fe4000ff3e0ff */
[C---:B------:R-:W-:Y:S02]  /*0790*/  IADD3.X R9, PT, PT, R3.reuse, UR6, RZ, P0, !PT ;  /* 0x0000000603097c10 */ /* 0x040fe400087fe4ff */
[----:B------:R-:W-:-:S04]  /*07a0*/  IADD3.X R11, PT, PT, R3, UR9, RZ, P1, !PT ;  /* 0x00000009030b7c10 */ /* 0x000fc80008ffe4ff */
[----:B------:R-:W1:Y:S04]  /*07b0*/  LDG.E.CONSTANT R9, desc[UR10][R8.64] ;  /* 0x0000000a08097981 */ /* 0x000e68000c1e9900 */
[----:B------:R-:W2:Y:S01]  /*07c0*/  LDG.E.CONSTANT R10, desc[UR10][R10.64] ;  /* 0x0000000a0a0a7981 */ /* 0x000ea2000c1e9900 */
[C---:B------:R-:W-:Y:S01]  /*07d0*/  IADD3 R5, P0, PT, R2.reuse, UR12, RZ ;  /* 0x0000000c02057c10 */ /* 0x040fe2000ff1e0ff */
[----:B----4-:R-:W-:-:S03]  /*07e0*/  VIADD R2, R2, UR4 ;  /* 0x0000000402027c36 */ /* 0x010fc60008000000 */
[----:B------:R-:W-:Y:S02]  /*07f0*/  IADD3.X R4, PT, PT, R4, UR7, RZ, P0, !PT ;  /* 0x0000000704047c10 */ /* 0x000fe400087fe4ff */
[----:B------:R-:W-:-:S04]  /*0800*/  LEA R12, P0, R5, UR14, 0x2 ;  /* 0x0000000e050c7c11 */ /* 0x000fc8000f8010ff */
[----:B------:R-:W-:Y:S02]  /*0810*/  LEA.HI.X R13, R5, UR15, R4, 0x2, P0 ;  /* 0x0000000f050d7c11 */ /* 0x000fe400080f1404 */
[----:B------:R-:W-:Y:S02]  /*0820*/  ISETP.GE.U32.AND P0, PT, R2, R6, PT ;  /* 0x000000060200720c */ /* 0x000fe40003f06070 */
[----:B------:R-:W-:-:S04]  /*0830*/  SHF.R.S32.HI R4, RZ, 0x1f, R2 ;  /* 0x0000001fff047819 */ /* 0x000fc80000011402 */
[----:B------:R-:W-:Y:S01]  /*0840*/  ISETP.GE.U32.AND.EX P0, PT, R4, R7, PT, P0 ;  /* 0x000000070400720c */ /* 0x000fe20003f06100 */
[----:B-1----:R-:W-:-:S04]  /*0850*/  FMUL R3, R0, R9 ;  /* 0x0000000900037220 */ /* 0x002fc80000400000 */
[----:B--2---:R-:W-:-:S05]  /*0860*/  FMUL R3, R3, R10 ;  /* 0x0000000a03037220 */ /* 0x004fca0000400000 */
[----:B------:R3:W-:Y:S03]  /*0870*/  STG.E desc[UR10][R12.64], R3 ;  /* 0x000000030c007986 */ /* 0x0007e6000c10190a */
[----:B------:R-:W-:Y:S05]  /*0880*/  @!P0 BRA `(.L_x_90) ;  /* 0xfffffffc00b08947 */ /* 0x000fea000383ffff */
[----:B------:R-:W-:Y:S05]  /*0890*/  EXIT ;  /* 0x000000000000794d */ /* 0x000fea0003800000 */
.L_x_87:
[----:B------:R-:W-:Y:S01]  /*08a0*/  IMAD.MOV.U32 R10, RZ, RZ, 0x10 ;  /* 0x00000010ff0a7424 */ /* 0x000fe200078e00ff */
[----:B------:R-:W-:Y:S01]  /*08b0*/  MOV R9, 0xffffffff ;  /* 0xffffffff00097802 */ /* 0x000fe20000000f00 */
[----:B------:R-:W-:-:S07]  /*08c0*/  IMAD.MOV.U32 R11, RZ, RZ, 0x1f ;  /* 0x0000001fff0b7424 */ /* 0x000fce00078e00ff */
[----:B01----:R-:W-:Y:S05]  /*08d0*/  WARPSYNC.COLLECTIVE R9, `(.L_x_91) ;  /* 0x0000000009087348 */ /* 0x003fea0003c00000 */
[----:B-1----:R1:W2:Y:S02]  /*08e0*/  SHFL.DOWN P0, R7, R0, R10, R11 ;  /* 0x0800000a00077389 */ /* 0x0022a4000000000b */
[----:B012---:R-:W-:Y:S05]  /*08f0*/  ENDCOLLECTIVE ;  /* 0x000000000000791b */ /* 0x007fea0003800000 */
.L_x_91:
[----:B------:R-:W-:Y:S02]  /*0900*/  IMAD.MOV.U32 R10, RZ, RZ, 0x8 ;  /* 0x00000008ff0a7424 */ /* 0x000fe400078e00ff */
[----:B------:R-:W-:-:S04]  /*0910*/  IMAD.MOV.U32 R3, RZ, RZ, R7 ;  /* 0x000000ffff037224 */ /* 0x000fc800078e0007 */
[----:B------:R-:W-:-:S04]  /*0920*/  FADD R3, R3, R0 ;  /* 0x0000000003037221 */ /* 0x000fc80000000000 */
[----:B------:R-:W-:-:S07]  /*0930*/  IMAD.MOV.U32 R0, RZ, RZ, R3 ;  /* 0x000000ffff007224 */ /* 0x000fce00078e0003 */
[----:B------:R-:W-:Y:S05]  /*0940*/  WARPSYNC.COLLECTIVE R9, `(.L_x_92) ;  /* 0x0000000009087348 */ /* 0x000fea0003c00000 */
[----:B------:R0:W1:Y:S02]  /*0950*/  SHFL.DOWN P0, R7, R0, R10, R11 ;  /* 0x0800000a00077389 */ /* 0x000064000000000b */
[----:B01----:R-:W-:Y:S05]  /*0960*/  ENDCOLLECTIVE ;  /* 0x000000000000791b */ /* 0x003fea0003800000 */
.L_x_92:
[----:B------:R-:W-:Y:S02]  /*0970*/  IMAD.MOV.U32 R10, RZ, RZ, 0x4 ;  /* 0x00000004ff0a7424 */ /* 0x000fe400078e00ff */
[----:B------:R-:W-:-:S04]  /*0980*/  IMAD.MOV.U32 R6, RZ, RZ, R7 ;  /* 0x000000ffff067224 */ /* 0x000fc800078e0007 */
[----:B------:R-:W-:-:S04]  /*0990*/  FADD R6, R3, R6 ;  /* 0x0000000603067221 */ /* 0x000fc80000000000 */
[----:B------:R-:W-:-:S07]  /*09a0*/  IMAD.MOV.U32 R0, RZ, RZ, R6 ;  /* 0x000000ffff007224 */ /* 0x000fce00078e0006 */
[----:B------:R-:W-:Y:S05]  /*09b0*/  WARPSYNC.COLLECTIVE R9, `(.L_x_93) ;  /* 0x0000000009087348 */ /* 0x000fea0003c00000 */
[----:B------:R0:W1:Y:S02]  /*09c0*/  SHFL.DOWN P0, R7, R0, R10, R11 ;  /* 0x0800000a00077389 */ /* 0x000064000000000b */
[----:B01----:R-:W-:Y:S05]  /*09d0*/  ENDCOLLECTIVE ;  /* 0x000000000000791b */ /* 0x003fea0003800000 */
.L_x_93:
[----:B------:R-:W-:Y:S02]  /*09e0*/  IMAD.MOV.U32 R10, RZ, RZ, 0x2 ;  /* 0x00000002ff0a7424 */ /* 0x000fe400078e00ff */
[----:B------:R-:W-:-:S04]  /*09f0*/  IMAD.MOV.U32 R5, RZ, RZ, R7 ;  /* 0x000000ffff057224 */ /* 0x000fc800078e0007 */
[----:B------:R-:W-:-:S04]  /*0a00*/  FADD R5, R6, R5 ;  /* 0x0000000506057221 */ /* 0x000fc80000000000 */
[----:B------:R-:W-:-:S07]  /*0a10*/  IMAD.MOV.U32 R0, RZ, RZ, R5 ;  /* 0x000000ffff007224 */ /* 0x000fce00078e0005 */
[----:B------:R-:W-:Y:S05]  /*0a20*/  WARPSYNC.COLLECTIVE R9, `(.L_x_94) ;  /* 0x0000000009087348 */ /* 0x000fea0003c00000 */
[----:B------:R0:W1:Y:S02]  /*0a30*/  SHFL.DOWN P0, R7, R0, R10, R11 ;  /* 0x0800000a00077389 */ /* 0x000064000000000b */
[----:B01----:R-:W-:Y:S05]  /*0a40*/  ENDCOLLECTIVE ;  /* 0x000000000000791b */ /* 0x003fea0003800000 */
.L_x_94:
[----:B------:R-:W-:Y:S02]  /*0a50*/  IMAD.MOV.U32 R10, RZ, RZ, 0x1 ;  /* 0x00000001ff0a7424 */ /* 0x000fe400078e00ff */
[----:B------:R-:W-:-:S04]  /*0a60*/  IMAD.MOV.U32 R8, RZ, RZ, R7 ;  /* 0x000000ffff087224 */ /* 0x000fc800078e0007 */
[----:B------:R-:W-:-:S05]  /*0a70*/  FADD R8, R5, R8 ;  /* 0x0000000805087221 */ /* 0x000fca0000000000 */
[----:B------:R-:W-:-:S07]  /*0a80*/  MOV R0, R8 ;  /* 0x0000000800007202 */ /* 0x000fce0000000f00 */
[----:B------:R-:W-:Y:S05]  /*0a90*/  WARPSYNC.COLLECTIVE R9, `(.L_x_95) ;  /* 0x0000000009087348 */ /* 0x000fea0003c00000 */
[----:B------:R0:W1:Y:S02]  /*0aa0*/  SHFL.DOWN P0, R7, R0, R10, R11 ;  /* 0x0800000a00077389 */ /* 0x000064000000000b */
[----:B01----:R-:W-:Y:S05]  /*0ab0*/  ENDCOLLECTIVE ;  /* 0x000000000000791b */ /* 0x003fea0003800000 */
.L_x_95:
[----:B------:R-:W-:Y:S05]  /*0ac0*/  BRA `(.L_x_96) ;  /* 0xfffffff8007c7947 */ /* 0x000fea000383ffff */
        .weak           $__internal_4_$__cuda_sm3x_div_rn_noftz_f32_slowpath
        .type           $__internal_4_$__cuda_sm3x_div_rn_noftz_f32_slowpath,@function
        .size           $__internal_4_$__cuda_sm3x_div_rn_noftz_f32_slowpath,(.L_x_291 - $__internal_4_$__cuda_sm3x_div_rn_noftz_f32_slowpath)
$__internal_4_$__cuda_sm3x_div_rn_noftz_f32_slowpath:
[--C-:B------:R-:W-:Y:S01]  /*0ad0*/  SHF.R.U32.HI R7, RZ, 0x17, R3.reuse ;  /* 0x00000017ff077819 */ /* 0x100fe20000011603 */
[----:B------:R-:W-:Y:S01]  /*0ae0*/  BSSY.RECONVERGENT B1, `(.L_x_97) ;  /* 0x0000064000017945 */ /* 0x000fe20003800200 */
[--C-:B------:R-:W-:Y:S01]  /*0af0*/  SHF.R.U32.HI R5, RZ, 0x17, R0.reuse ;  /* 0x00000017ff057819 */ /* 0x100fe20000011600 */
[----:B------:R-:W-:Y:S01]  /*0b00*/  IMAD.MOV.U32 R8, RZ, RZ, R0 ;  /* 0x000000ffff087224 */ /* 0x000fe200078e0000 */
[----:B------:R-:W-:Y:S01]  /*0b10*/  LOP3.LUT R7, R7, 0xff, RZ, 0xc0, !PT ;  /* 0x000000ff07077812 */ /* 0x000fe200078ec0ff */
[----:B------:R-:W-:Y:S01]  /*0b20*/  IMAD.MOV.U32 R9, RZ, RZ, R3 ;  /* 0x000000ffff097224 */ /* 0x000fe200078e0003 */
[----:B------:R-:W-:-:S03]  /*0b30*/  LOP3.LUT R12, R5, 0xff, RZ, 0xc0, !PT ;  /* 0x000000ff050c7812 */ /* 0x000fc600078ec0ff */
[----:B------:R-:W-:Y:S02]  /*0b40*/  VIADD R10, R7, 0xffffffff ;  /* 0xffffffff070a7836 */ /* 0x000fe40000000000 */
[----:B------:R-:W-:-:S03]  /*0b50*/  VIADD R11, R12, 0xffffffff ;  /* 0xffffffff0c0b7836 */ /* 0x000fc60000000000 */
        /* <DEDUP_REMOVED lines=27> */
.L_x_98:
[----:B------:R-:W-:Y:S01]  /*0d10*/  LEA R0, R7, 0xc0800000, 0x17 ;  /* 0xc080000007007811 */ /* 0x000fe200078eb8ff */
[----:B------:R-:W-:Y:S01]  /*0d20*/  BSSY.RECONVERGENT B2, `(.L_x_103) ;  /* 0x0000036000027945 */ /* 0x000fe20003800200 */
[----:B------:R-:W-:-:S03]  /*0d30*/  IADD3 R3, PT, PT, R12, -0x7f, RZ ;  /* 0xffffff810c037810 */ /* 0x000fc60007ffe0ff */
        /* <DEDUP_REMOVED lines=10> */
[----:B------:R-:W-:Y:S02]  /*0de0*/  FFMA R11, R11, R10, R0 ;  /* 0x0000000a0b0b7223 */ /* 0x000fe40000000000 */
[----:B------:R-:W-:Y:S02]  /*0df0*/  IMAD.IADD R8, R8, 0x1, R5 ;  /* 0x0000000108087824 */ /* 0x000fe400078e0205 */
        /* <DEDUP_REMOVED lines=36> */
.L_x_105:
[----:B------:R-:W-:-:S04]  /*1040*/  LOP3.LUT R0, R0, 0x80000000, RZ, 0xc0, !PT ;  /* 0x8000000000007812 */ /* 0x000fc800078ec0ff */
[----:B------:R-:W-:Y:S01]  /*1050*/  LOP3.LUT R0, R0, 0x7f800000, RZ, 0xfc, !PT ;  /* 0x7f80000000007812 */ /* 0x000fe200078efcff */
[----:B------:R-:W-:Y:S06]  /*1060*/  BRA `(.L_x_106) ;  /* 0x0000000000047947 */ /* 0x000fec0003800000 */
.L_x_104:
[----:B------:R-:W-:-:S07]  /*1070*/  IMAD R0, R8, 0x800000, R0 ;  /* 0x0080000008007824 */ /* 0x000fce00078e0200 */
.L_x_106:
[----:B------:R-:W-:Y:S05]  /*1080*/  BSYNC.RECONVERGENT B2 ;  /* 0x0000000000027941 */ /* 0x000fea0003800200 */
.L_x_103:
[----:B------:R-:W-:Y:S05]  /*1090*/  BRA `(.L_x_107) ;  /* 0x0000000000207947 */ /* 0x000fea0003800000 */
.L_x_102:
[----:B------:R-:W-:-:S04]  /*10a0*/  LOP3.LUT R0, R9, 0x80000000, R8, 0x48, !PT ;  /* 0x8000000009007812 */ /* 0x000fc800078e4808 */
[----:B------:R-:W-:Y:S01]  /*10b0*/  LOP3.LUT R0, R0, 0x7f800000, RZ, 0xfc, !PT ;  /* 0x7f80000000007812 */ /* 0x000fe200078efcff */
[----:B------:R-:W-:Y:S06]  /*10c0*/  BRA `(.L_x_107) ;  /* 0x0000000000147947 */ /* 0x000fec0003800000 */
.L_x_101:
[----:B------:R-:W-:Y:S01]  /*10d0*/  LOP3.LUT R0, R9, 0x80000000, R8, 0x48, !PT ;  /* 0x8000000009007812 */ /* 0x000fe200078e4808 */
[----:B------:R-:W-:Y:S06]  /*10e0*/  BRA `(.L_x_107) ;  /* 0x00000000000c7947 */ /* 0x000fec0003800000 */
.L_x_100:
[----:B------:R-:W0:Y:S01]  /*10f0*/  MUFU.RSQ R0, -QNAN ;  /* 0xffc0000000007908 */ /* 0x000e220000001400 */
[----:B------:R-:W-:Y:S05]  /*1100*/  BRA `(.L_x_107) ;  /* 0x0000000000047947 */ /* 0x000fea0003800000 */
.L_x_99:
[----:B------:R-:W-:-:S07]  /*1110*/  FADD.FTZ R0, R0, R3 ;  /* 0x0000000300007221 */ /* 0x000fce0000010000 */
.L_x_107:
[----:B------:R-:W-:Y:S05]  /*1120*/  BSYNC.RECONVERGENT B1 ;  /* 0x0000000000017941 */ /* 0x000fea0003800200 */
.L_x_97:
[----:B------:R-:W-:-:S04]  /*1130*/  IMAD.MOV.U32 R7, RZ, RZ, 0x0 ;  /* 0x00000000ff077424 */ /* 0x000fc800078e00ff */
[----:B0-----:R-:W-:Y:S05]  /*1140*/  RET.REL.NODEC R6 `(_ZN8pygpukit3ops2nn18rmsnorm_f32_kernelEPKfS3_Pfmmf) ;  /* 0xffffffec06ac7950 */ /* 0x001fea0003c3ffff */
.L_x_108:
        /* <DEDUP_REMOVED lines=11> */
.L_x_291:


//--------------------- .text._ZN8pygpukit3ops2nn21layernorm_bf16_kernelEPK13__nv_bfloat16S4_S4_PS2_mmf --------------------------
	.section	.text._ZN8pygpukit3ops2nn21layernorm_bf16_kernelEPK13__nv_bfloat16S4_S4_PS2_mmf,"ax",@progbits
	.align	128
        .global         _ZN8pygpukit3ops2nn21layernorm_bf16_kernelEPK13__nv_bfloat16S4_S4_PS2_mmf
        .type           _ZN8pygpukit3ops2nn21layernorm_bf16_kernelEPK13__nv_bfloat16S4_S4_PS2_mmf,@function
        .size           _ZN8pygpukit3ops2nn21layernorm_bf16_kernelEPK13__nv_bfloat16S4_S4_PS2_mmf,(.L_x_292 - _ZN8pygpukit3ops2nn21layernorm_bf16_kernelEPK13__nv_bfloat16S4_S4_PS2_mmf)
        .other          _ZN8pygpukit3ops2nn21layernorm_bf16_kernelEPK13__nv_bfloat16S4_S4_PS2_mmf,@"STO_CUDA_ENTRY STV_DEFAULT"
_ZN8pygpukit3ops2nn21layernorm_bf16_kernelEPK13__nv_bfloat16S4_S4_PS2_mmf:
.text._ZN8pygpukit3ops2nn21layernorm_bf16_kernelEPK13__nv_bfloat16S4_S4_PS2_mmf:
        /* <DEDUP_REMOVED lines=21> */
[----:B------:R-:W-:Y:S01]  /*0150*/  IMAD.MOV.U32 R0, RZ, RZ, RZ ;  /* 0x000000ffff007224 */ /* 0x000fe200078e00ff */
[----:B------:R-:W-:Y:S01]  /*0160*/  MOV R9, R4 ;  /* 0x0000000400097202 */ /* 0x000fe20000000f00 */
[----:B------:R-:W-:Y:S02]  /*0170*/  IMAD.MOV.U32 R10, RZ, RZ, R2 ;  /* 0x000000ffff0a7224 */ /* 0x000fe400078e0002 */
[----:B------:R-:W-:-:S07]  /*0180*/  IMAD.MOV.U32 R3, RZ, RZ, R4 ;  /* 0x000000ffff037224 */ /* 0x000fce00078e0004 */
.L_x_111:
[----:B------:R-:W-:-:S04]  /*0190*/  LEA R6, P0, R9, UR6, 0x1 ;  /* 0x0000000609067c11 */ /* 0x000fc8000f8008ff */
[----:B------:R-:W-:-:S05]  /*01a0*/  LEA.HI.X R7, R9, UR7, R10, 0x1, P0 ;  /* 0x0000000709077c11 */ /* 0x000fca00080f0c0a */
[----:B------:R-:W2:Y:S01]  /*01b0*/  LDG.E.U16.CONSTANT R6, desc[UR10][R6.64] ;  /* 0x0000000a06067981 */ /* 0x000ea2000c1e9500 */
[----:B0-----:R-:W-:-:S04]  /*01c0*/  IMAD.IADD R9, R8, 0x1, R3 ;  /* 0x0000000108097824 */ /* 0x001fc800078e0203 */
[--C-:B------:R-:W-:Y:S01]  /*01d0*/  IMAD.MOV.U32 R3, RZ, RZ, R9.reuse ;  /* 0x000000ffff037224 */ /* 0x100fe200078e0009 */
[----:B------:R-:W-:Y:S02]  /*01e0*/  ISETP.GE.U32.AND P0, PT, R9, UR14, PT ;  /* 0x0000000e09007c0c */ /* 0x000fe4000bf06070 */
[----:B------:R-:W-:-:S04]  /*01f0*/  SHF.R.S32.HI R10, RZ, 0x1f, R9 ;  /* 0x0000001fff0a7819 */ /* 0x000fc80000011409 */
[----:B------:R-:W-:Y:S02]  /*0200*/  ISETP.GE.U32.AND.EX P0, PT, R10, UR15, PT, P0 ;  /* 0x0000000f0a007c0c */ /* 0x000fe4000bf06100 */
[----:B--2---:R-:W-:-:S05]  /*0210*/  SHF.L.U32 R5, R6, 0x10, RZ ;  /* 0x0000001006057819 */ /* 0x004fca00000006ff */
[----:B------:R-:W-:-:S06]  /*0220*/  FADD R0, R5, R0 ;  /* 0x0000000005007221 */ /* 0x000fcc0000000000 */
[----:B------:R-:W-:Y:S05]  /*0230*/  @!P0 BRA `(.L_x_111) ;  /* 0xfffffffc00d48947 */ /* 0x000fea000383ffff */
.L_x_110:
[----:B------:R-:W-:Y:S05]  /*0240*/  BSYNC.RECONVERGENT B0 ;  /* 0x0000000000007941 */ /* 0x000fea0003800200 */
.L_x_109:
[----:B------:R-:W0:Y:S01]  /*0250*/  SHFL.DOWN PT, R3, R0, 0x10, 0x1f ;  /* 0x0a001f0000037f89 */ /* 0x000e2200000e0000 */
[----:B------:R-:W1:Y:S01]  /*0260*/  S2UR UR5, SR_CgaCtaId ;  /* 0x00000000000579c3 */ /* 0x000e620000008800 */
[----:B------:R-:W-:Y:S01]  /*0270*/  UMOV UR4, 0x400 ;  /* 0x0000040000047882 */ /* 0x000fe20000000000 */
[----:B------:R-:W-:Y:S01]  /*0280*/  ISETP.GT.U32.AND P1, PT, R4, 0x1f, PT ;  /* 0x0000001f0400780c */ /* 0x000fe20003f24070 */
[----:B0-----:R-:W-:Y:S01]  /*0290*/  FADD R3, R3, R0 ;  /* 0x0000000003037221 */ /* 0x001fe20000000000 */
[----:B-1----:R-:W-:Y:S01]  /*02a0*/  ULEA UR4, UR5, UR4, 0x18 ;  /* 0x0000000405047291 */ /* 0x002fe2000f8ec0ff */
[----:B------:R-:W-:-:S03]  /*02b0*/  SHF.R.U32.HI R0, RZ, 0x3, R4 ;  /* 0x00000003ff007819 */ /* 0x000fc60000011604 */
[----:B------:R-:W0:Y:S01]  /*02c0*/  SHFL.DOWN PT, R6, R3, 0x8, 0x1f ;  /* 0x09001f0003067f89 */ /* 0x000e2200000e0000 */
[----:B------:R-:W-:Y:S01]  /*02d0*/  LOP3.LUT R0, R0, 0x7c, RZ, 0xc0, !PT ;  /* 0x0000007c00007812 */ /* 0x000fe200078ec0ff */
[----:B0-----:R-:W-:Y:S01]  /*02e0*/  FADD R6, R3, R6 ;  /* 0x0000000603067221 */ /* 0x001fe20000000000 */
[----:B------:R-:W-:-:S04]  /*02f0*/  IMAD.U32 R3, RZ, RZ, UR4 ;  /* 0x00000004ff037e24 */ /* 0x000fc8000f8e00ff */
[----:B------:R-:W0:Y:S02]  /*0300*/  SHFL.DOWN PT, R5, R6, 0x4, 0x1f ;  /* 0x08801f0006057f89 */ /* 0x000e2400000e0000 */
[----:B0-----:R-:W-:Y:S01]  /*0310*/  FADD R7, R6, R5 ;  /* 0x0000000506077221 */ /* 0x001fe20000000000 */
[----:B------:R-:W-:Y:S01]  /*0320*/  LOP3.LUT P0, R5, R4, 0x1f, RZ, 0xc0, !PT ;  /* 0x0000001f04057812 */ /* 0x000fe2000780c0ff */
[----:B------:R-:W-:-:S03]  /*0330*/  IMAD.IADD R6, R0, 0x1, R3 ;  /* 0x0000000100067824 */ /* 0x000fc600078e0203 */
[----:B------:R-:W0:Y:S02]  /*0340*/  SHFL.DOWN PT, R8, R7, 0x2, 0x1f ;  /* 0x08401f0007087f89 */ /* 0x000e2400000e0000 */
[----:B0-----:R-:W-:Y:S01]  /*0350*/  FADD R8, R7, R8 ;  /* 0x0000000807087221 */ /* 0x001fe20000000000 */
[----:B------:R-:W-:-:S04]  /*0360*/  LEA R7, R4, R3, 0x2 ;  /* 0x0000000304077211 */ /* 0x000fc800078e10ff */
[----:B------:R-:W0:Y:S02]  /*0370*/  SHFL.DOWN PT, R9, R8, 0x1, 0x1f ;  /* 0x08201f0008097f89 */ /* 0x000e2400000e0000 */
[----:B0-----:R-:W-:-:S05]  /*0380*/  FADD R9, R8, R9 ;  /* 0x0000000908097221 */ /* 0x001fca0000000000 */
[----:B------:R0:W-:Y:S01]  /*0390*/  @!P0 STS [R6], R9 ;  /* 0x0000000906008388 */ /* 0x0001e20000000800 */
[----:B------:R-:W-:Y:S01]  /*03a0*/  BAR.SYNC.DEFER_BLOCKING 0x0 ;  /* 0x0000000000007b1d */ /* 0x000fe20000010000 */
[----:B------:R-:W-:-:S05]  /*03b0*/  PLOP3.LUT P0, PT, PT, PT, PT, 0x8, 0x80 ;  /* 0x000000000080781c */ /* 0x000fca0003f0e170 */
[----:B------:R-:W-:Y:S08]  /*03c0*/  @P1 BRA `(.L_x_112) ;  /* 0x0000000000a41947 */ /* 0x000ff00003800000 */
[----:B------:R-:W1:Y:S01]  /*03d0*/  LDCU UR4, c[0x0][0x360] ;  /* 0x00006c00ff0477ac */ /* 0x000e620008000800 */
[----:B------:R-:W-:Y:S01]  /*03e0*/  IMAD.MOV.U32 R0, RZ, RZ, RZ ;  /* 0x000000ffff007224 */ /* 0x000fe200078e00ff */
[----:B-1----:R-:W-:-:S04]  /*03f0*/  UIADD3 UR4, UPT, UPT, UR4, 0x1f, URZ ;  /* 0x0000001f04047890 */ /* 0x002fc8000fffe0ff */
[----:B------:R-:W-:-:S06]  /*0400*/  USHF.R.U32.HI UR4, URZ, 0x5, UR4 ;  /* 0x00000005ff047899 */ /* 0x000fcc0008011604 */
[----:B------:R-:W-:Y:S01]  /*0410*/  ISETP.GE.U32.AND P1, PT, R4, UR4, PT ;  /* 0x0000000404007c0c */ /* 0x000fe2000bf26070 */
[----:B------:R-:W-:-:S12]  /*0420*/  UMOV UR4, 0xffffffff ;  /* 0xffffffff00047882 */ /* 0x000fd80000000000 */
[----:B------:R1:W2:Y:S01]  /*0430*/  @!P1 LDS R0, [R7] ;  /* 0x0000000007009984 */ /* 0x0002a20000000800 */
[----:B------:R-:W-:Y:S05]  /*0440*/  BRA.DIV UR4, `(.L_x_113) ;  /* 0x0000000a04907947 */ /* 0x000fea000b800000 */
[----:B0-2---:R-:W0:Y:S02]  /*0450*/  SHFL.DOWN PT, R9, R0, 0x10, 0x1f ;  /* 0x0a001f0000097f89 */ /* 0x005e2400000e0000 */
[----:B0-----:R-:W-:-:S05]  /*0460*/  FADD R9, R9, R0 ;  /* 0x0000000009097221 */ /* 0x001fca0000000000 */
[----:B------:R-:W0:Y:S02]  /*0470*/  SHFL.DOWN PT, R8, R9, 0x8, 0x1f ;  /* 0x09001f0009087f89 */ /* 0x000e2400000e0000 */
[----:B0-----:R-:W-:-:S05]  /*0480*/  FADD R8, R9, R8 ;  /* 0x0000000809087221 */ /* 0x001fca0000000000 */
[----:B------:R-:W0:Y:S02]  /*0490*/  SHFL.DOWN PT, R11, R8, 0x4, 0x1f ;  /* 0x08801f00080b7f89 */ /* 0x000e2400000e0000 */
[----:B0-----:R-:W-:-:S05]  /*04a0*/  FADD R11, R8, R11 ;  /* 0x0000000b080b7221 */ /* 0x001fca0000000000 */
[----:B------:R-:W0:Y:S02]  /*04b0*/  SHFL.DOWN PT, R10, R11, 0x2, 0x1f ;  /* 0x08401f000b0a7f89 */ /* 0x000e2400000e0000 */
[----:B0-----:R-:W-:-:S05]  /*04c0*/  FADD R10, R11, R10 ;  /* 0x0000000a0b0a7221 */ /* 0x001fca0000000000 */
[----:B------:R0:W2:Y:S02]  /*04d0*/  SHFL.DOWN PT, R13, R10, 0x1, 0x1f ;  /* 0x08201f000a0d7f89 */ /* 0x0000a400000e0000 */
.L_x_132:
[----:B------:R-:W-:Y:S01]  /*04e0*/  ISETP.NE.AND P1, PT, R4, RZ, PT ;  /* 0x000000ff0400720c */ /* 0x000fe20003f25270 */
[----:B--2---:R-:W-:-:S12]  /*04f0*/  FADD R0, R10, R13 ;  /* 0x0000000d0a007221 */ /* 0x004fd80000000000 */
[----:B------:R-:W-:Y:S05]  /*0500*/  @P1 BRA `(.L_x_112) ;  /* 0x0000000000541947 */ /* 0x000fea0003800000 */
[----:B------:R-:W2:Y:S01]  /*0510*/  LDCU.64 UR4, c[0x0][0x3a8] ;  /* 0x00007500ff0477ac */ /* 0x000ea20008000a00 */
[----:B------:R-:W-:Y:S01]  /*0520*/  BSSY.RECONVERGENT B0, `(.L_x_114) ;  /* 0x000000d000007945 */ /* 0x000fe20003800200 */
[----:B--2---:R-:W2:Y:S08]  /*0530*/  I2F.U64 R3, UR4 ;  /* 0x0000000400037d12 */ /* 0x004eb00008301000 */
[----:B--2---:R-:W2:Y:S08]  /*0540*/  MUFU.RCP R8, R3 ;  /* 0x0000000300087308 */ /* 0x004eb00000001000 */
[----:B------:R-:W3:Y:S01]  /*0550*/  FCHK P0, R0, R3 ;  /* 0x0000000300007302 */ /* 0x000ee20000000000 */
[----:B--2---:R-:W-:-:S04]  /*0560*/  FFMA R9, -R3, R8, 1 ;  /* 0x3f80000003097423 */ /* 0x004fc80000000108 */
[----:B------:R-:W-:-:S04]  /*0570*/  FFMA R9, R8, R9, R8 ;  /* 0x0000000908097223 */ /* 0x000fc80000000008 */
[----:B------:R-:W-:-:S04]  /*0580*/  FFMA R8, R0, R9, RZ ;  /* 0x0000000900087223 */ /* 0x000fc800000000ff */
[----:B0-----:R-:W-:-:S04]  /*0590*/  FFMA R10, -R3, R8, R0 ;  /* 0x00000008030a7223 */ /* 0x001fc80000000100 */
[----:B------:R-:W-:Y:S01]  /*05a0*/  FFMA R8, R9, R10, R8 ;  /* 0x0000000a09087223 */ /* 0x000fe20000000008 */
[----:B---3--:R-:W-:Y:S06]  /*05b0*/  @!P0 BRA `(.L_x_115) ;  /* 0x00000000000c8947 */ /* 0x008fec0003800000 */
[----:B------:R-:W-:-:S07]  /*05c0*/  MOV R8, 0x5e0 ;  /* 0x000005e000087802 */ /* 0x000fce0000000f00 */
[----:B-1----:R-:W-:Y:S05]  /*05d0*/  CALL.REL.NOINC `($__internal_5_$__cuda_sm3x_div_rn_noftz_f32_slowpath) ;  /* 0x0000000c00447944 */ /* 0x002fea0003c00000 */
[----:B------:R-:W-:-:S07]  /*05e0*/  IMAD.MOV.U32 R8, RZ, RZ, R0 ;  /* 0x000000ffff087224 */ /* 0x000fce00078e0000 */
.L_x_115:
[----:B------:R-:W-:Y:S05]  /*05f0*/  BSYNC.RECONVERGENT B0 ;  /* 0x0000000000007941 */ /* 0x000fea0003800200 */
.L_x_114:
[----:B------:R-:W0:Y:S01]  /*0600*/  S2UR UR5, SR_CgaCtaId ;  /* 0x00000000000579c3 */ /* 0x000e220000008800 */
[----:B------:R-:W-:Y:S01]  /*0610*/  UMOV UR4, 0x400 ;  /* 0x0000040000047882 */ /* 0x000fe20000000000 */
[----:B------:R-:W-:Y:S01]  /*0620*/  PLOP3.LUT P0, PT, PT, PT, PT, 0x80, 0x8 ;  /* 0x000000000008781c */ /* 0x000fe20003f0f070 */
[----:B0-----:R-:W-:-:S06]  /*0630*/  ULEA UR4, UR5, UR4, 0x18 ;  /* 0x0000000405047291 */ /* 0x001fcc000f8ec0ff */
[----:B------:R-:W-:-:S05]  /*0640*/  IMAD.U32 R3, RZ, RZ, UR4 ;  /* 0x00000004ff037e24 */ /* 0x000fca000f8e00ff */
[----:B------:R2:W-:Y:S02]  /*0650*/  STS [R3+0x80], R8 ;  /* 0x0000800803007388 */ /* 0x0005e40000000800 */
.L_x_112:
[----:B0-2---:R-:W0:Y:S01]  /*0660*/  LDC.64 R8, c[0x0][0x3a8] ;  /* 0x0000ea00ff087b82 */ /* 0x005e220000000a00 */
[----:B------:R-:W-:Y:S05]  /*0670*/  WARPSYNC.ALL ;  /* 0x0000000000007948 */ /* 0x000fea0003800000 */
[----:B------:R-:W-:Y:S01]  /*0680*/  BSSY.RECONVERGENT B0, `(.L_x_116) ;  /* 0x0000018000007945 */ /* 0x000fe20003800200 */
[----:B------:R-:W-:Y:S01]  /*0690*/  HFMA2 R0, -RZ, RZ, 0, 0 ;  /* 0x00000000ff007431 */ /* 0x000fe200000001ff */
[----:B------:R-:W-:Y:S01]  /*06a0*/  BAR.SYNC.DEFER_BLOCKING 0x0 ;  /* 0x0000000000007b1d */ /* 0x000fe20000010000 */
[----:B0-----:R-:W-:-:S04]  /*06b0*/  ISETP.GE.U32.AND P1, PT, R4, R8, PT ;  /* 0x000000080400720c */ /* 0x001fc80003f26070 */
[----:B------:R-:W-:-:S13]  /*06c0*/  ISETP.GE.U32.AND.EX P1, PT, R2, R9, PT, P1 ;  /* 0x000000090200720c */ /* 0x000fda0003f26110 */
[----:B------:R-:W-:Y:S05]  /*06d0*/  @P1 BRA `(.L_x_117) ;  /* 0x0000000000481947 */ /* 0x000fea0003800000 */
[----:B------:R0:W2:Y:S01]  /*06e0*/  LDS R12, [R3+0x80] ;  /* 0x00008000030c7984 */ /* 0x0000a20000000800 */
[----:B------:R-:W3:Y:S01]  /*06f0*/  LDC R14, c[0x0][0x360] ;  /* 0x0000d800ff0e7b82 */ /* 0x000ee20000000800 */
[----:B------:R-:W-:Y:S01]  /*0700*/  IMAD.MOV.U32 R0, RZ, RZ, RZ ;  /* 0x000000ffff007224 */ /* 0x000fe200078e00ff */
[----:B------:R-:W-:Y:S01]  /*0710*/  MOV R13, R4 ;  /* 0x00000004000d7202 */ /* 0x000fe20000000f00 */
[----:B------:R-:W-:Y:S02]  /*0720*/  IMAD.MOV.U32 R17, RZ, RZ, R4 ;  /* 0x000000ffff117224 */ /* 0x000fe400078e0004 */
[----:B------:R-:W-:-:S07]  /*0730*/  IMAD.MOV.U32 R16, RZ, RZ, R2 ;  /* 0x000000ffff107224 */ /* 0x000fce00078e0002 */
.L_x_118:
[----:B------:R-:W-:-:S04]  /*0740*/  LEA R10, P1, R17, UR6, 0x1 ;  /* 0x00000006110a7c11 */ /* 0x000fc8000f8208ff */
[----:B------:R-:W-:-:S05]  /*0750*/  LEA.HI.X R11, R17, UR7, R16, 0x1, P1 ;  /* 0x00000007110b7c11 */ /* 0x000fca00088f0c10 */
[----:B------:R-:W4:Y:S01]  /*0760*/  LDG.E.U16.CONSTANT R10, desc[UR10][R10.64] ;  /* 0x0000000a0a0a7981 */ /* 0x000f22000c1e9500 */
[----:B---3--:R-:W-:-:S05]  /*0770*/  IMAD.IADD R17, R14, 0x1, R13 ;  /* 0x000000010e117824 */ /* 0x008fca00078e020d */
[----:B------:R-:W-:Y:S02]  /*0780*/  ISETP.GE.U32.AND P1, PT, R17, R8, PT ;  /* 0x000000081100720c */ /* 0x000fe40003f26070 */
[----:B------:R-:W-:-:S04]  /*0790*/  SHF.R.S32.HI R16, RZ, 0x1f, R17 ;  /* 0x0000001fff107819 */ /* 0x000fc80000011411 */
[----:B------:R-:W-:Y:S01]  /*07a0*/  ISETP.GE.U32.AND.EX P1, PT, R16, R9, PT, P1 ;  /* 0x000000091000720c */ /* 0x000fe20003f26110 */
[----:B----4-:R-:W-:-:S04]  /*07b0*/  IMAD.U32 R13, R10, 0x10000, RZ ;  /* 0x000100000a0d7824 */ /* 0x010fc800078e00ff */
[----:B--2---:R-:W-:Y:S01]  /*07c0*/  FADD R15, -R12, R13 ;  /* 0x0000000d0c0f7221 */ /* 0x004fe20000000100 */
[----:B------:R-:W-:-:S03]  /*07d0*/  MOV R13, R17 ;  /* 0x00000011000d7202 */ /* 0x000fc60000000f00 */
[----:B------:R-:W-:-:S04]  /*07e0*/  FFMA R0, R15, R15, R0 ;  /* 0x0000000f0f007223 */ /* 0x000fc80000000000 */
[----:B------:R-:W-:Y:S05]  /*07f0*/  @!P1 BRA `(.L_x_118) ;  /* 0xfffffffc00d09947 */ /* 0x000fea000383ffff */
.L_x_117:
[----:B------:R-:W-:Y:S05]  /*0800*/  BSYNC.RECONVERGENT B0 ;  /* 0x0000000000007941 */ /* 0x000fea0003800200 */
.L_x_116:
[----:B------:R-:W2:Y:S01]  /*0810*/  SHFL.DOWN PT, R9, R0, 0x10, 0x1f ;  /* 0x0a001f0000097f89 */ /* 0x000ea200000e0000 */
[----:B------:R-:W-:Y:S01]  /*0820*/  ISETP.NE.AND P1, PT, R5, RZ, PT ;  /* 0x000000ff0500720c */ /* 0x000fe20003f25270 */
[----:B------:R-:W-:Y:S01]  /*0830*/  BSSY B0, `(.L_x_119) ;  /* 0x0000020000007945 */ /* 0x000fe20003800000 */
[----:B--2---:R-:W-:-:S05]  /*0840*/  FADD R9, R9, R0 ;  /* 0x0000000009097221 */ /* 0x004fca0000000000 */
[----:B------:R-:W2:Y:S02]  /*0850*/  SHFL.DOWN PT, R8, R9, 0x8, 0x1f ;  /* 0x09001f0009087f89 */ /* 0x000ea400000e0000 */
[----:B--2---:R-:W-:-:S05]  /*0860*/  FADD R8, R9, R8 ;  /* 0x0000000809087221 */ /* 0x004fca0000000000 */
[----:B------:R-:W2:Y:S02]  /*0870*/  SHFL.DOWN PT, R11, R8, 0x4, 0x1f ;  /* 0x08801f00080b7f89 */ /* 0x000ea400000e0000 */
[----:B--2---:R-:W-:-:S05]  /*0880*/  FADD R11, R8, R11 ;  /* 0x0000000b080b7221 */ /* 0x004fca0000000000 */
[----:B------:R-:W2:Y:S02]  /*0890*/  SHFL.DOWN PT, R10, R11, 0x2, 0x1f ;  /* 0x08401f000b0a7f89 */ /* 0x000ea400000e0000 */
[----:B--2---:R-:W-:-:S05]  /*08a0*/  FADD R10, R11, R10 ;  /* 0x0000000a0b0a7221 */ /* 0x004fca0000000000 */
[----:B------:R-:W2:Y:S02]  /*08b0*/  SHFL.DOWN PT, R13, R10, 0x1, 0x1f ;  /* 0x08201f000a0d7f89 */ /* 0x000ea400000e0000 */
[----:B--2---:R-:W-:-:S05]  /*08c0*/  FADD R13, R10, R13 ;  /* 0x0000000d0a0d7221 */ /* 0x004fca0000000000 */
[----:B------:R2:W-:Y:S01]  /*08d0*/  @!P1 STS [R6], R13 ;  /* 0x0000000d06009388 */ /* 0x0005e20000000800 */
[----:B------:R-:W-:Y:S01]  /*08e0*/  BAR.SYNC.DEFER_BLOCKING 0x0 ;  /* 0x0000000000007b1d */ /* 0x000fe20000010000 */
[----:B------:R-:W-:-:S13]  /*08f0*/  ISETP.GT.U32.AND P1, PT, R4, 0x1f, PT ;  /* 0x0000001f0400780c */ /* 0x000fda0003f24070 */
[----:B--2---:R-:W-:Y:S05]  /*0900*/  @P1 BRA `(.L_x_120) ;  /* 0x0000000000481947 */ /* 0x004fea0003800000 */
[----:B------:R-:W2:Y:S01]  /*0910*/  LDCU UR4, c[0x0][0x360] ;  /* 0x00006c00ff0477ac */ /* 0x000ea20008000800 */
[----:B------:R-:W-:Y:S01]  /*0920*/  IMAD.MOV.U32 R0, RZ, RZ, RZ ;  /* 0x000000ffff007224 */ /* 0x000fe200078e00ff */
[----:B--2---:R-:W-:-:S04]  /*0930*/  UIADD3 UR4, UPT, UPT, UR4, 0x1f, URZ ;  /* 0x0000001f04047890 */ /* 0x004fc8000fffe0ff */
[----:B------:R-:W-:-:S06]  /*0940*/  USHF.R.U32.HI UR4, URZ, 0x5, UR4 ;  /* 0x00000005ff047899 */ /* 0x000fcc0008011604 */
[----:B------:R-:W-:Y:S01]  /*0950*/  ISETP.GE.U32.AND P1, PT, R4, UR4, PT ;  /* 0x0000000404007c0c */ /* 0x000fe2000bf26070 */
[----:B------:R-:W-:-:S12]  /*0960*/  UMOV UR4, 0xffffffff ;  /* 0xffffffff00047882 */ /* 0x000fd80000000000 */
[----:B------:R2:W3:Y:S01]  /*0970*/  @!P1 LDS R0, [R7] ;  /* 0x0000000007009984 */ /* 0x0004e20000000800 */
[----:B------:R-:W-:Y:S05]  /*0980*/  BRA.DIV UR4, `(.L_x_121) ;  /* 0x0000000604cc7947 */ /* 0x000fea000b800000 */
[----:B---3--:R-:W3:Y:S02]  /*0990*/  SHFL.DOWN PT, R5, R0, 0x10, 0x1f ;  /* 0x0a001f0000057f89 */ /* 0x008ee400000e0000 */
[----:B---3--:R-:W-:-:S05]  /*09a0*/  FADD R5, R5, R0 ;  /* 0x0000000005057221 */ /* 0x008fca0000000000 */
[----:B------:R-:W3:Y:S02]  /*09b0*/  SHFL.DOWN PT, R6, R5, 0x8, 0x1f ;  /* 0x09001f0005067f89 */ /* 0x000ee400000e0000 */
[----:B---3--:R-:W-:-:S05]  /*09c0*/  FADD R6, R5, R6 ;  /* 0x0000000605067221 */ /* 0x008fca0000000000 */
[----:B-12---:R-:W1:Y:S02]  /*09d0*/  SHFL.DOWN PT, R7, R6, 0x4, 0x1f ;  /* 0x08801f0006077f89 */ /* 0x006e6400000e0000 */
[----:B-1----:R-:W-:-:S05]  /*09e0*/  FADD R7, R6, R7 ;  /* 0x0000000706077221 */ /* 0x002fca0000000000 */
[----:B------:R-:W1:Y:S02]  /*09f0*/  SHFL.DOWN PT, R8, R7, 0x2, 0x1f ;  /* 0x08401f0007087f89 */ /* 0x000e6400000e0000 */
[----:B-1----:R-:W-:-:S05]  /*0a00*/  FADD R8, R7, R8 ;  /* 0x0000000807087221 */ /* 0x002fca0000000000 */
[----:B------:R1:W2:Y:S02]  /*0a10*/  SHFL.DOWN PT, R13, R8, 0x1, 0x1f ;  /* 0x08201f00080d7f89 */ /* 0x0002a400000e0000 */
.L_x_138:
[----:B--2---:R-:W-:-:S07]  /*0a20*/  FADD R13, R8, R13 ;  /* 0x0000000d080d7221 */ /* 0x004fce0000000000 */
.L_x_120:
[----:B------:R-:W-:Y:S05]  /*0a30*/  BSYNC B0 ;  /* 0x0000000000007941 */ /* 0x000fea0003800000 */
.L_x_119:
[----:B------:R-:W-:Y:S05]  /*0a40*/  @!P0 BRA `(.L_x_122) ;  /* 0x00000000006c8947 */ /* 0x000fea0003800000 */
[----:B------:R-:W1:Y:S01]  /*0a50*/  LDCU.64 UR4, c[0x0][0x3a8] ;  /* 0x00007500ff0477ac */ /* 0x000e620008000a00 */
[----:B------:R-:W-:Y:S01]  /*0a60*/  BSSY.RECONVERGENT B0, `(.L_x_123) ;  /* 0x000000e000007945 */ /* 0x000fe20003800200 */
[----:B-1----:R-:W0:Y:S08]  /*0a70*/  I2F.U64 R8, UR4 ;  /* 0x0000000400087d12 */ /* 0x002e300008301000 */
[----:B0-----:R-:W0:Y:S08]  /*0a80*/  MUFU.RCP R3, R8 ;  /* 0x0000000800037308 */ /* 0x001e300000001000 */
[----:B------:R-:W1:Y:S01]  /*0a90*/  FCHK P0, R13, R8 ;  /* 0x000000080d007302 */ /* 0x000e620000000000 */
[----:B0-----:R-:W-:-:S04]  /*0aa0*/  FFMA R0, -R8, R3, 1 ;  /* 0x3f80000008007423 */ /* 0x001fc80000000103 */
[----:B------:R-:W-:-:S04]  /*0ab0*/  FFMA R0, R3, R0, R3 ;  /* 0x0000000003007223 */ /* 0x000fc80000000003 */
[----:B------:R-:W-:-:S04]  /*0ac0*/  FFMA R3, R0, R13, RZ ;  /* 0x0000000d00037223 */ /* 0x000fc800000000ff */
[----:B------:R-:W-:-:S04]  /*0ad0*/  FFMA R6, -R8, R3, R13 ;  /* 0x0000000308067223 */ /* 0x000fc8000000010d */
[----:B------:R-:W-:Y:S01]  /*0ae0*/  FFMA R0, R0, R6, R3 ;  /* 0x0000000600007223 */ /* 0x000fe20000000003 */
[----:B-1----:R-:W-:Y:S06]  /*0af0*/  @!P0 BRA `(.L_x_124) ;  /* 0x0000000000108947 */ /* 0x002fec0003800000 */
[----:B------:R-:W-:Y:S01]  /*0b00*/  MOV R3, R8 ;  /* 0x0000000800037202 */ /* 0x000fe20000000f00 */
[----:B------:R-:W-:Y:S01]  /*0b10*/  IMAD.MOV.U32 R0, RZ, RZ, R13 ;  /* 0x000000ffff007224 */ /* 0x000fe200078e000d */
[----:B------:R-:W-:-:S07]  /*0b20*/  MOV R8, 0xb40 ;  /* 0x00000b4000087802 */ /* 0x000fce0000000f00 */
[----:B------:R-:W-:Y:S05]  /*0b30*/  CALL.REL.NOINC `($__internal_5_$__cuda_sm3x_div_rn_noftz_f32_slowpath) ;  /* 0x0000000400ec7944 */ /* 0x000fea0003c00000 */
.L_x_124:
[----:B------:R-:W-:Y:S05]  /*0b40*/  BSYNC.RECONVERGENT B0 ;  /* 0x0000000000007941 */ /* 0x000fea0003800200 */
.L_x_123:
[----:B------:R-:W0:Y:S01]  /*0b50*/  LDCU UR4, c[0x0][0x3b0] ;  /* 0x00007600ff0477ac */ /* 0x000e220008000800 */
[----:B------:R-:W1:Y:S01]  /*0b60*/  S2UR UR5, SR_CgaCtaId ;  /* 0x00000000000579c3 */ /* 0x000e620000008800 */
[----:B0-----:R-:W-:Y:S01]  /*0b70*/  FADD R0, R0, UR4 ;  /* 0x0000000400007e21 */ /* 0x001fe20008000000 */
[----:B------:R-:W-:-:S04]  /*0b80*/  UMOV UR4, 0x400 ;  /* 0x0000040000047882 */ /* 0x000fc80000000000 */
[----:B------:R-:W-:Y:S01]  /*0b90*/  FSETP.GEU.AND P0, PT, |R0|, 1.175494350822287508e-38, PT ;  /* 0x008000000000780b */ /* 0x000fe20003f0e200 */
[----:B-1----:R-:W-:-:S06]  /*0ba0*/  ULEA UR4, UR5, UR4, 0x18 ;  /* 0x0000000405047291 */ /* 0x002fcc000f8ec0ff */
[----:B------:R-:W-:-:S06]  /*0bb0*/  IMAD.U32 R3, RZ, RZ, UR4 ;  /* 0x00000004ff037e24 */ /* 0x000fcc000f8e00ff */
[----:B------:R-:W-:-:S04]  /*0bc0*/  @!P0 FMUL R0, R0, 16777216 ;  /* 0x4b80000000008820 */ /* 0x000fc80000400000 */
[----:B------:R-:W0:Y:S02]  /*0bd0*/  MUFU.RSQ R6, R0 ;  /* 0x0000000000067308 */ /* 0x000e240000001400 */
[----:B0-----:R-:W-:-:S05]  /*0be0*/  @!P0 FMUL R6, R6, 4096 ;  /* 0x4580000006068820 */ /* 0x001fca0000400000 */
[----:B------:R2:W-:Y:S02]  /*0bf0*/  STS [R3+0x84], R6 ;  /* 0x0000840603007388 */ /* 0x0005e40000000800 */
.L_x_122:
[----:B-12---:R-:W1:Y:S01]  /*0c00*/  LDC.64 R6, c[0x0][0x3a8] ;  /* 0x0000ea00ff067b82 */ /* 0x006e620000000a00 */
[----:B------:R-:W-:Y:S07]  /*0c10*/  WARPSYNC.ALL ;  /* 0x0000000000007948 */ /* 0x000fee0003800000 */
[----:B------:R-:W-:Y:S01]  /*0c20*/  BAR.SYNC.DEFER_BLOCKING 0x0 ;  /* 0x0000000000007b1d */ /* 0x000fe20000010000 */
[----:B-1----:R-:W-:-:S04]  /*0c30*/  ISETP.GE.U32.AND P0, PT, R4, R6, PT ;  /* 0x000000060400720c */ /* 0x002fc80003f06070 */
[----:B------:R-:W-:-:S13]  /*0c40*/  ISETP.GE.U32.AND.EX P0, PT, R2, R7, PT, P0 ;  /* 0x000000070200720c */ /* 0x000fda0003f06100 */
[----:B------:R-:W-:Y:S05]  /*0c50*/  @P0 EXIT ;  /* 0x000000000000094d */ /* 0x000fea0003800000 */
[----:B------:R1:W2:Y:S01]  /*0c60*/  LDS.64 R8, [R3+0x80] ;  /* 0x0000800003087984 */ /* 0x0002a20000000a00 */
[----:B------:R-:W-:Y:S01]  /*0c70*/  BSSY.RECONVERGENT B0, `(.L_x_125) ;  /* 0x0000020000007945 */ /* 0x000fe20003800200 */
[----:B------:R-:W3:Y:S01]  /*0c80*/  LDCU UR4, c[0x0][0x360] ;  /* 0x00006c00ff0477ac */ /* 0x000ee20008000800 */
[----:B------:R-:W4:Y:S01]  /*0c90*/  LDCU.64 UR14, c[0x0][0x388] ;  /* 0x00007100ff0e77ac */ /* 0x000f220008000a00 */
[----:B------:R-:W0:Y:S02]  /*0ca0*/  LDCU.128 UR16, c[0x0][0x390] ;  /* 0x00007200ff1077ac */ /* 0x000e240008000c00 */
.L_x_126:
[C---:B------:R-:W-:Y:S01]  /*0cb0*/  IMAD.SHL.U32 R14, R4.reuse, 0x2, RZ ;  /* 0x00000002040e7824 */ /* 0x040fe200078e00ff */
[----:B------:R-:W-:-:S04]  /*0cc0*/  SHF.L.U64.HI R0, R4, 0x1, R2 ;  /* 0x0000000104007819 */ /* 0x000fc80000010202 */
[C---:B------:R-:W-:Y:S02]  /*0cd0*/  IADD3 R10, P0, PT, R14.reuse, UR6, RZ ;  /* 0x000000060e0a7c10 */ /* 0x040fe4000ff1e0ff */
[----:B----4-:R-:W-:Y:S02]  /*0ce0*/  IADD3 R12, P1, PT, R14, UR14, RZ ;  /* 0x0000000e0e0c7c10 */ /* 0x010fe4000ff3e0ff */
[----:B------:R-:W-:Y:S02]  /*0cf0*/  IADD3.X R11, PT, PT, R0, UR7, RZ, P0, !PT ;  /* 0x00000007000b7c10 */ /* 0x000fe400087fe4ff */
[----:B0-----:R-:W-:Y:S02]  /*0d00*/  IADD3 R14, P0, PT, R14, UR16, RZ ;  /* 0x000000100e0e7c10 */ /* 0x001fe4000ff1e0ff */
[C---:B------:R-:W-:Y:S01]  /*0d10*/  IADD3.X R13, PT, PT, R0.reuse, UR15, RZ, P1, !PT ;  /* 0x0000000f000d7c10 */ /* 0x040fe20008ffe4ff */
[----:B------:R-:W1:Y:S01]  /*0d20*/  LDG.E.U16.CONSTANT R10, desc[UR10][R10.64] ;  /* 0x0000000a0a0a7981 */ /* 0x000e62000c1e9500 */
[----:B------:R-:W-:-:S03]  /*0d30*/  IADD3.X R15, PT, PT, R0, UR17, RZ, P0, !PT ;  /* 0x00000011000f7c10 */ /* 0x000fc600087fe4ff */
[----:B------:R-:W4:Y:S04]  /*0d40*/  LDG.E.U16.CONSTANT R12, desc[UR10][R12.64] ;  /* 0x0000000a0c0c7981 */ /* 0x000f28000c1e9500 */
[----:B------:R-:W5:Y:S01]  /*0d50*/  LDG.E.U16.CONSTANT R14, desc[UR10][R14.64] ;  /* 0x0000000a0e0e7981 */ /* 0x000f62000c1e9500 */
[C---:B------:R-:W-:Y:S02]  /*0d60*/  IADD3 R16, P0, PT, R4.reuse, UR12, RZ ;  /* 0x0000000c04107c10 */ /* 0x040fe4000ff1e0ff */
[----:B---3--:R-:W-:Y:S02]  /*0d70*/  IADD3 R4, PT, PT, R4, UR4, RZ ;  /* 0x0000000404047c10 */ /* 0x008fe4000fffe0ff */
[----:B-1----:R-:W-:-:S05]  /*0d80*/  SHF.L.U32 R3, R10, 0x10, RZ ;  /* 0x000000100a037819 */ /* 0x002fca00000006ff */
[----:B--2---:R-:W-:Y:S01]  /*0d90*/  FADD R0, -R8, R3 ;  /* 0x0000000308007221 */ /* 0x004fe20000000100 */
[----:B----4-:R-:W-:Y:S02]  /*0da0*/  IMAD.U32 R3, R12, 0x10000, RZ ;  /* 0x000100000c037824 */ /* 0x010fe400078e00ff */
[----:B-----5:R-:W-:Y:S02]  /*0db0*/  IMAD.U32 R5, R14, 0x10000, RZ ;  /* 0x000100000e057824 */ /* 0x020fe400078e00ff */
[----:B------:R-:W-:-:S04]  /*0dc0*/  FMUL R0, R0, R9 ;  /* 0x0000000900007220 */ /* 0x000fc80000400000 */
[----:B------:R-:W-:Y:S01]  /*0dd0*/  FFMA R0, R0, R3, R5 ;  /* 0x0000000300007223 */ /* 0x000fe20000000005 */
[----:B------:R-:W-:Y:S02]  /*0de0*/  IADD3.X R3, PT, PT, R2, UR8, RZ, P0, !PT ;  /* 0x0000000802037c10 */ /* 0x000fe400087fe4ff */
[C---:B------:R-:W-:Y:S02]  /*0df0*/  LEA R10, P0, R16.reuse, UR18, 0x1 ;  /* 0x00000012100a7c11 */ /* 0x040fe4000f8008ff */
[----:B------:R-:W-:Y:S02]  /*0e00*/  F2FP.BF16.F32.PACK_AB R0, RZ, R0 ;  /* 0x00000000ff00723e */ /* 0x000fe400000010ff */
[----:B------:R-:W-:Y:S02]  /*0e10*/  LEA.HI.X R11, R16, UR19, R3, 0x1, P0 ;  /* 0x00000013100b7c11 */ /* 0x000fe400080f0c03 */
[----:B------:R-:W-:Y:S02]  /*0e20*/  ISETP.GE.U32.AND P0, PT, R4, R6, PT ;  /* 0x000000060400720c */ /* 0x000fe40003f06070 */
[----:B------:R-:W-:Y:S01]  /*0e30*/  SHF.R.S32.HI R2, RZ, 0x1f, R4 ;  /* 0x0000001fff027819 */ /* 0x000fe20000011404 */
[----:B------:R0:W-:Y:S03]  /*0e40*/  STG.E.U16 desc[UR10][R10.64], R0 ;  /* 0x000000000a007986 */ /* 0x0001e6000c10150a */
[----:B------:R-:W-:-:S13]  /*0e50*/  ISETP.GE.U32.AND.EX P0, PT, R2, R7, PT, P0 ;  /* 0x000000070200720c */ /* 0x000fda0003f06100 */
[----:B0-----:R-:W-:Y:S05]  /*0e60*/  @!P0 BRA `(.L_x_126) ;  /* 0xfffffffc00908947 */ /* 0x001fea000383ffff */
[----:B------:R-:W-:Y:S05]  /*0e70*/  BSYNC.RECONVERGENT B0 ;  /* 0x0000000000007941 */ /* 0x000fea0003800200 */
.L_x_125:
[----:B------:R-:W-:Y:S05]  /*0e80*/  EXIT ;  /* 0x000000000000794d */ /* 0x000fea0003800000 */
.L_x_113:
[----:B------:R-:W-:Y:S01]  /*0e90*/  IMAD.MOV.U32 R15, RZ, RZ, 0x10 ;  /* 0x00000010ff0f7424 */ /* 0x000fe200078e00ff */
[----:B------:R-:W-:Y:S01]  /*0ea0*/  MOV R12, 0xffffffff ;  /* 0xffffffff000c7802 */ /* 0x000fe20000000f00 */
[----:B------:R-:W-:-:S07]  /*0eb0*/  IMAD.MOV.U32 R17, RZ, RZ, 0x1f ;  /* 0x0000001fff117424 */ /* 0x000fce00078e00ff */
[----:B012---:R-:W-:Y:S05]  /*0ec0*/  WARPSYNC.COLLECTIVE R12, `(.L_x_127) ;  /* 0x000000000c087348 */ /* 0x007fea0003c00000 */
[----:B--2---:R2:W3:Y:S02]  /*0ed0*/  SHFL.DOWN P1, R13, R0, R15, R17 ;  /* 0x0800000f000d7389 */ /* 0x0044e40000020011 */
[----:B0123--:R-:W-:Y:S05]  /*0ee0*/  ENDCOLLECTIVE ;  /* 0x000000000000791b */ /* 0x00ffea0003800000 */
.L_x_127:
[----:B------:R-:W-:Y:S02]  /*0ef0*/  HFMA2 R15, -RZ, RZ, 0, 4.76837158203125e-07 ;  /* 0x00000008ff0f7431 */ /* 0x000fe400000001ff */
[----:B------:R-:W-:-:S04]  /*0f00*/  IMAD.MOV.U32 R9, RZ, RZ, R13 ;  /* 0x000000ffff097224 */ /* 0x000fc800078e000d */
[----:B------:R-:W-:-:S04]  /*0f10*/  FADD R9, R9, R0 ;  /* 0x0000000009097221 */ /* 0x000fc80000000000 */
[----:B------:R-:W-:-:S07]  /*0f20*/  IMAD.MOV.U32 R0, RZ, RZ, R9 ;  /* 0x000000ffff007224 */ /* 0x000fce00078e0009 */
[----:B------:R-:W-:Y:S05]  /*0f30*/  WARPSYNC.COLLECTIVE R12, `(.L_x_128) ;  /* 0x000000000c087348 */ /* 0x000fea0003c00000 */
[----:B------:R0:W1:Y:S02]  /*0f40*/  SHFL.DOWN P1, R13, R0, R15, R17 ;  /* 0x0800000f000d7389 */ /* 0x0000640000020011 */
[----:B01----:R-:W-:Y:S05]  /*0f50*/  ENDCOLLECTIVE ;  /* 0x000000000000791b */ /* 0x003fea0003800000 */
.L_x_128:
[----:B------:R-:W-:Y:S01]  /*0f60*/  MOV R15, 0x4 ;  /* 0x00000004000f7802 */ /* 0x000fe20000000f00 */
[----:B------:R-:W-:-:S04]  /*0f70*/  IMAD.MOV.U32 R8, RZ, RZ, R13 ;  /* 0x000000ffff087224 */ /* 0x000fc800078e000d */
[----:B------:R-:W-:-:S04]  /*0f80*/  FADD R8, R9, R8 ;  /* 0x0000000809087221 */ /* 0x000fc80000000000 */
[----:B------:R-:W-:-:S07]  /*0f90*/  IMAD.MOV.U32 R0, RZ, RZ, R8 ;  /* 0x000000ffff007224 */ /* 0x000fce00078e0008 */
[----:B------:R-:W-:Y:S05]  /*0fa0*/  WARPSYNC.COLLECTIVE R12, `(.L_x_129) ;  /* 0x000000000c087348 */ /* 0x000fea0003c00000 */
[----:B------:R0:W1:Y:S02]  /*0fb0*/  SHFL.DOWN P1, R13, R0, R15, R17 ;  /* 0x0800000f000d7389 */ /* 0x0000640000020011 */
[----:B01----:R-:W-:Y:S05]  /*0fc0*/  ENDCOLLECTIVE ;  /* 0x000000000000791b */ /* 0x003fea0003800000 */
.L_x_129:
[----:B------:R-:W-:Y:S02]  /*0fd0*/  HFMA2 R15, -RZ, RZ, 0, 1.1920928955078125e-07 ;  /* 0x00000002ff0f7431 */ /* 0x000fe400000001ff */
[----:B------:R-:W-:-:S04]  /*0fe0*/  IMAD.MOV.U32 R11, RZ, RZ, R13 ;  /* 0x000000ffff0b7224 */ /* 0x000fc800078e000d */
[----:B------:R-:W-:-:S04]  /*0ff0*/  FADD R11, R8, R11 ;  /* 0x0000000b080b7221 */ /* 0x000fc80000000000 */
[----:B------:R-:W-:-:S07]  /*1000*/  IMAD.MOV.U32 R0, RZ, RZ, R11 ;  /* 0x000000ffff007224 */ /* 0x000fce00078e000b */
[----:B------:R-:W-:Y:S05]  /*1010*/  WARPSYNC.COLLECTIVE R12, `(.L_x_130) ;  /* 0x000000000c087348 */ /* 0x000fea0003c00000 */
[----:B------:R0:W1:Y:S02]  /*1020*/  SHFL.DOWN P1, R13, R0, R15, R17 ;  /* 0x0800000f000d7389 */ /* 0x0000640000020011 */
[----:B01----:R-:W-:Y:S05]  /*1030*/  ENDCOLLECTIVE ;  /* 0x000000000000791b */ /* 0x003fea0003800000 */
.L_x_130:
[----:B------:R-:W-:Y:S01]  /*1040*/  MOV R15, 0x1 ;  /* 0x00000001000f7802 */ /* 0x000fe20000000f00 */
[----:B------:R-:W-:-:S04]  /*1050*/  IMAD.MOV.U32 R10, RZ, RZ, R13 ;  /* 0x000000ffff0a7224 */ /* 0x000fc800078e000d */
[----:B------:R-:W-:-:S04]  /*1060*/  FADD R10, R11, R10 ;  /* 0x0000000a0b0a7221 */ /* 0x000fc80000000000 */
[----:B------:R-:W-:-:S07]  /*1070*/  IMAD.MOV.U32 R0, RZ, RZ, R10 ;  /* 0x000000ffff007224 */ /* 0x000fce00078e000a */
[----:B------:R-:W-:Y:S05]  /*1080*/  WARPSYNC.COLLECTIVE R12, `(.L_x_131) ;  /* 0x000000000c087348 */ /* 0x000fea0003c00000 */
[----:B------:R0:W1:Y:S02]  /*1090*/  SHFL.DOWN P1, R13, R0, R15, R17 ;  /* 0x0800000f000d7389 */ /* 0x0000640000020011 */
[----:B01----:R-:W-:Y:S05]  /*10a0*/  ENDCOLLECTIVE ;  /* 0x000000000000791b */ /* 0x003fea0003800000 */
.L_x_131:
[----:B------:R-:W-:Y:S05]  /*10b0*/  BRA `(.L_x_132) ;  /* 0xfffffff400087947 */ /* 0x000fea000383ffff */
.L_x_121:
[----:B------:R-:W-:Y:S01]  /*10c0*/  IMAD.MOV.U32 R15, RZ, RZ, 0x10 ;  /* 0x00000010ff0f7424 */ /* 0x000fe200078e00ff */
[----:B------:R-:W-:Y:S01]  /*10d0*/  MOV R12, 0xffffffff ;  /* 0xffffffff000c7802 */ /* 0x000fe20000000f00 */
[----:B------:R-:W-:-:S07]  /*10e0*/  IMAD.MOV.U32 R17, RZ, RZ, 0x1f ;  /* 0x0000001fff117424 */ /* 0x000fce00078e00ff */
[----:B0123--:R-:W-:Y:S05]  /*10f0*/  WARPSYNC.COLLECTIVE R12, `(.L_x_133) ;  /* 0x000000000c087348 */ /* 0x00ffea0003c00000 */
[----:B---3--:R3:W4:Y:S02]  /*1100*/  SHFL.DOWN P1, R13, R0, R15, R17 ;  /* 0x0800000f000d7389 */ /* 0x0087240000020011 */
[----:B01234-:R-:W-:Y:S05]  /*1110*/  ENDCOLLECTIVE ;  /* 0x000000000000791b */ /* 0x01ffea0003800000 */
.L_x_133:
[----:B------:R-:W-:Y:S02]  /*1120*/  HFMA2 R15, -RZ, RZ, 0, 4.76837158203125e-07 ;  /* 0x00000008ff0f7431 */ /* 0x000fe400000001ff */
[----:B------:R-:W-:-:S04]  /*1130*/  IMAD.MOV.U32 R5, RZ, RZ, R13 ;  /* 0x000000ffff057224 */ /* 0x000fc800078e000d */
[----:B------:R-:W-:-:S04]  /*1140*/  FADD R5, R5, R0 ;  /* 0x0000000005057221 */ /* 0x000fc80000000000 */
[----:B------:R-:W-:-:S07]  /*1150*/  IMAD.MOV.U32 R0, RZ, RZ, R5 ;  /* 0x000000ffff007224 */ /* 0x000fce00078e0005 */
[----:B------:R-:W-:Y:S05]  /*1160*/  WARPSYNC.COLLECTIVE R12, `(.L_x_134) ;  /* 0x000000000c087348 */ /* 0x000fea0003c00000 */
[----:B------:R0:W1:Y:S02]  /*1170*/  SHFL.DOWN P1, R13, R0, R15, R17 ;  /* 0x0800000f000d7389 */ /* 0x0000640000020011 */
[----:B01----:R-:W-:Y:S05]  /*1180*/  ENDCOLLECTIVE ;  /* 0x000000000000791b */ /* 0x003fea0003800000 */
.L_x_134:
[----:B------:R-:W-:Y:S01]  /*1190*/  MOV R15, 0x4 ;  /* 0x00000004000f7802 */ /* 0x000fe20000000f00 */
[----:B------:R-:W-:-:S04]  /*11a0*/  IMAD.MOV.U32 R6, RZ, RZ, R13 ;  /* 0x000000ffff067224 */ /* 0x000fc800078e000d */
[----:B------:R-:W-:-:S04]  /*11b0*/  FADD R6, R5, R6 ;  /* 0x0000000605067221 */ /* 0x000fc80000000000 */
[----:B------:R-:W-:-:S07]  /*11c0*/  IMAD.MOV.U32 R0, RZ, RZ, R6 ;  /* 0x000000ffff007224 */ /* 0x000fce00078e0006 */
[----:B------:R-:W-:Y:S05]  /*11d0*/  WARPSYNC.COLLECTIVE R12, `(.L_x_135) ;  /* 0x000000000c087348 */ /* 0x000fea0003c00000 */
[----:B------:R0:W1:Y:S02]  /*11e0*/  SHFL.DOWN P1, R13, R0, R15, R17 ;  /* 0x0800000f000d7389 */ /* 0x0000640000020011 */
[----:B01----:R-:W-:Y:S05]  /*11f0*/  ENDCOLLECTIVE ;  /* 0x000000000000791b */ /* 0x003fea0003800000 */
.L_x_135:
[----:B------:R-:W-:Y:S02]  /*1200*/  HFMA2 R15, -RZ, RZ, 0, 1.1920928955078125e-07 ;  /* 0x00000002ff0f7431 */ /* 0x000fe400000001ff */
[----:B------:R-:W-:-:S04]  /*1210*/  IMAD.MOV.U32 R7, RZ, RZ, R13 ;  /* 0x000000ffff077224 */ /* 0x000fc800078e000d */
[----:B------:R-:W-:-:S04]  /*1220*/  FADD R7, R6, R7 ;  /* 0x0000000706077221 */ /* 0x000fc80000000000 */
[----:B------:R-:W-:-:S07]  /*1230*/  IMAD.MOV.U32 R0, RZ, RZ, R7 ;  /* 0x000000ffff007224 */ /* 0x000fce00078e0007 */
[----:B------:R-:W-:Y:S05]  /*1240*/  WARPSYNC.COLLECTIVE R12, `(.L_x_136) ;  /* 0x000000000c087348 */ /* 0x000fea0003c00000 */
[----:B------:R0:W1:Y:S02]  /*1250*/  SHFL.DOWN P1, R13, R0, R15, R17 ;  /* 0x0800000f000d7389 */ /* 0x0000640000020011 */
[----:B01----:R-:W-:Y:S05]  /*1260*/  ENDCOLLECTIVE ;  /* 0x000000000000791b */ /* 0x003fea0003800000 */
.L_x_136:
[----:B------:R-:W-:Y:S01]  /*1270*/  MOV R15, 0x1 ;  /* 0x00000001000f7802 */ /* 0x000fe20000000f00 */
[----:B------:R-:W-:-:S04]  /*1280*/  IMAD.MOV.U32 R8, RZ, RZ, R13 ;  /* 0x000000ffff087224 */ /* 0x000fc800078e000d */
[----:B------:R-:W-:-:S04]  /*1290*/  FADD R8, R7, R8 ;  /* 0x0000000807087221 */ /* 0x000fc80000000000 */
[----:B------:R-:W-:-:S07]  /*12a0*/  IMAD.MOV.U32 R0, RZ, RZ, R8 ;  /* 0x000000ffff007224 */ /* 0x000fce00078e0008 */
[----:B------:R-:W-:Y:S05]  /*12b0*/  WARPSYNC.COLLECTIVE R12, `(.L_x_137) ;  /* 0x000000000c087348 */ /* 0x000fea0003c00000 */
[----:B------:R0:W1:Y:S02]  /*12c0*/  SHFL.DOWN P1, R13, R0, R15, R17 ;  /* 0x0800000f000d7389 */ /* 0x0000640000020011 */
[----:B01----:R-:W-:Y:S05]  /*12d0*/  ENDCOLLECTIVE ;  /* 0x000000000000791b */ /* 0x003fea0003800000 */
.L_x_137:
[----:B------:R-:W-:Y:S05]  /*12e0*/  BRA `(.L_x_138) ;  /* 0xfffffff400cc7947 */ /* 0x000fea000383ffff */
        .weak           $__internal_5_$__cuda_sm3x_div_rn_noftz_f32_slowpath
        .type           $__internal_5_$__cuda_sm3x_div_rn_noftz_f32_slowpath,@function
        .size           $__internal_5_$__cuda_sm3x_div_rn_noftz_f32_slowpath,(.L_x_292 - $__internal_5_$__cuda_sm3x_div_rn_noftz_f32_slowpath)
$__internal_5_$__cuda_sm3x_div_rn_noftz_f32_slowpath:
[----:B------:R-:W-:Y:S01]  /*12f0*/  SHF.R.U32.HI R10, RZ, 0x17, R3 ;  /* 0x00000017ff0a7819 */ /* 0x000fe20000011603 */
[----:B------:R-:W-:Y:S01]  /*1300*/  BSSY.RECONVERGENT B1, `(.L_x_139) ;  /* 0x0000062000017945 */ /* 0x000fe20003800200 */
[----:B------:R-:W-:Y:S02]  /*1310*/  SHF.R.U32.HI R9, RZ, 0x17, R0 ;  /* 0x00000017ff097819 */ /* 0x000fe40000011600 */
[----:B------:R-:W-:Y:S02]  /*1320*/  LOP3.LUT R10, R10, 0xff, RZ, 0xc0, !PT ;  /* 0x000000ff0a0a7812 */ /* 0x000fe400078ec0ff */
[----:B------:R-:W-:-:S03]  /*1330*/  LOP3.LUT R14, R9, 0xff, RZ, 0xc0, !PT ;  /* 0x000000ff090e7812 */ /* 0x000fc600078ec0ff */
[----:B------:R-:W-:Y:S02]  /*1340*/  VIADD R12, R10, 0xffffffff ;  /* 0xffffffff0a0c7836 */ /* 0x000fe40000000000 */
[----:B------:R-:W-:-:S03]  /*1350*/  VIADD R11, R14, 0xffffffff ;  /* 0xffffffff0e0b7836 */ /* 0x000fc60000000000 */
[----:B------:R-:W-:-:S04]  /*1360*/  ISETP.GT.U32.AND P0, PT, R12, 0xfd, PT ;  /* 0x000000fd0c00780c */ /* 0x000fc80003f04070 */
[----:B------:R-:W-:-:S13]  /*1370*/  ISETP.GT.U32.OR P0, PT, R11, 0xfd, P0 ;  /* 0x000000fd0b00780c */ /* 0x000fda0000704470 */
[----:B------:R-:W-:Y:S01]  /*1380*/  @!P0 MOV R9, RZ ;  /* 0x000000ff00098202 */ /* 0x000fe20000000f00 */
        /* <DEDUP_REMOVED lines=22> */
[----:B------:R-:W-:-:S03]  /*14f0*/  @!P1 FFMA R3, R3, 1.84467440737095516160e+19, RZ ;  /* 0x5f80000003039823 */ /* 0x000fc600000000ff */
[----:B------:R-:W-:-:S07]  /*1500*/  @!P1 IADD3 R9, PT, PT, R9, 0x40, RZ ;  /* 0x0000004009099810 */ /* 0x000fce0007ffe0ff */
.L_x_140:
[----:B------:R-:W-:Y:S01]  /*1510*/  LEA R12, R10, 0xc0800000, 0x17 ;  /* 0xc08000000a0c7811 */ /* 0x000fe200078eb8ff */
[----:B------:R-:W-:Y:S04]  /*1520*/  BSSY.RECONVERGENT B2, `(.L_x_145) ;  /* 0x0000036000027945 */ /* 0x000fe80003800200 */
[----:B------:R-:W-:Y:S02]  /*1530*/  IMAD.IADD R12, R3, 0x1, -R12 ;  /* 0x00000001030c7824 */ /* 0x000fe400078e0a0c */
[----:B------:R-:W-:Y:S02]  /*1540*/  VIADD R3, R14, 0xffffff81 ;  /* 0xffffff810e037836 */ /* 0x000fe40000000000 */
[----:B------:R-:W0:Y:S01]  /*1550*/  MUFU.RCP R11, R12 ;  /* 0x0000000c000b7308 */ /* 0x000e220000001000 */
[----:B------:R-:W-:Y:S01]  /*1560*/  FADD.FTZ R13, -R12, -RZ ;  /* 0x800000ff0c0d7221 */ /* 0x000fe20000010100 */
[C---:B------:R-:W-:Y:S01]  /*1570*/  IMAD R0, R3.reuse, -0x800000, R0 ;  /* 0xff80000003007824 */ /* 0x040fe200078e0200 */
[----:B------:R-:W-:-:S04]  /*1580*/  IADD3 R10, PT, PT, R3, 0x7f, -R10 ;  /* 0x0000007f030a7810 */ /* 0x000fc80007ffe80a */
[----:B------:R-:W-:Y:S01]  /*1590*/  IADD3 R10, PT, PT, R10, R9, RZ ;  /* 0x000000090a0a7210 */ /* 0x000fe20007ffe0ff */
[----:B0-----:R-:W-:-:S04]  /*15a0*/  FFMA R14, R11, R13, 1 ;  /* 0x3f8000000b0e7423 */ /* 0x001fc8000000000d */
[----:B------:R-:W-:-:S04]  /*15b0*/  FFMA R16, R11, R14, R11 ;  /* 0x0000000e0b107223 */ /* 0x000fc8000000000b */
[----:B------:R-:W-:-:S04]  /*15c0*/  FFMA R11, R0, R16, RZ ;  /* 0x00000010000b7223 */ /* 0x000fc800000000ff */
[----:B------:R-:W-:-:S04]  /*15d0*/  FFMA R14, R13, R11, R0 ;  /* 0x0000000b0d0e7223 */ /* 0x000fc80000000000 */
[----:B------:R-:W-:-:S04]  /*15e0*/  FFMA R11, R16, R14, R11 ;  /* 0x0000000e100b7223 */ /* 0x000fc8000000000b */
[----:B------:R-:W-:-:S04]  /*15f0*/  FFMA R14, R13, R11, R0 ;  /* 0x0000000b0d0e7223 */ /* 0x000fc80000000000 */
        /* <DEDUP_REMOVED lines=15> */
[C---:B------:R-:W-:Y:S01]  /*16f0*/  IADD3 R12, PT, PT, R13.reuse, 0x20, RZ ;  /* 0x000000200d0c7810 */ /* 0x040fe20007ffe0ff */
[CCC-:B------:R-:W-:Y:S01]  /*1700*/  FFMA.RM R10, R16.reuse, R14.reuse, R11.reuse ;  /* 0x0000000e100a7223 */ /* 0x1c0fe2000000400b */
[----:B------:R-:W-:Y:S02]  /*1710*/  ISETP.NE.AND P2, PT, R13, RZ, PT ;  /* 0x000000ff0d00720c */ /* 0x000fe40003f45270 */
[----:B------:R-:W-:Y:S01]  /*1720*/  LOP3.LUT R9, R3, 0x7fffff, RZ, 0xc0, !PT ;  /* 0x007fffff03097812 */ /* 0x000fe200078ec0ff */
[----:B------:R-:W-:Y:S01]  /*1730*/  FFMA.RP R3, R16, R14, R11 ;  /* 0x0000000e10037223 */ /* 0x000fe2000000800b */
[----:B------:R-:W-:Y:S01]  /*1740*/  IMAD.MOV R11, RZ, RZ, -R13 ;  /* 0x000000ffff0b7224 */ /* 0x000fe200078e0a0d */
[----:B------:R-:W-:Y:S02]  /*1750*/  ISETP.NE.AND P1, PT, R13, RZ, PT ;  /* 0x000000ff0d00720c */ /* 0x000fe40003f25270 */
[----:B------:R-:W-:-:S02]  /*1760*/  LOP3.LUT R9, R9, 0x800000, RZ, 0xfc, !PT ;  /* 0x0080000009097812 */ /* 0x000fc400078efcff */
[----:B------:R-:W-:Y:S02]  /*1770*/  FSETP.NEU.FTZ.AND P0, PT, R3, R10, PT ;  /* 0x0000000a0300720b */ /* 0x000fe40003f1d000 */
[----:B------:R-:W-:Y:S02]  /*1780*/  SHF.L.U32 R12, R9, R12, RZ ;  /* 0x0000000c090c7219 */ /* 0x000fe400000006ff */
[----:B------:R-:W-:Y:S02]  /*1790*/  SEL R10, R11, RZ, P2 ;  /* 0x000000ff0b0a7207 */ /* 0x000fe40001000000 */
[----:B------:R-:W-:Y:S02]  /*17a0*/  ISETP.NE.AND P1, PT, R12, RZ, P1 ;  /* 0x000000ff0c00720c */ /* 0x000fe40000f25270 */
[----:B------:R-:W-:Y:S02]  /*17b0*/  SHF.R.U32.HI R10, RZ, R10, R9 ;  /* 0x0000000aff0a7219 */ /* 0x000fe40000011609 */
[----:B------:R-:W-:-:S02]  /*17c0*/  PLOP3.LUT P0, PT, P0, P1, PT, 0xf8, 0x8f ;  /* 0x00000000008f781c */ /* 0x000fc40000703f70 */
[----:B------:R-:W-:Y:S02]  /*17d0*/  SHF.R.U32.HI R12, RZ, 0x1, R10 ;  /* 0x00000001ff0c7819 */ /* 0x000fe4000001160a */
[----:B------:R-:W-:-:S04]  /*17e0*/  SEL R3, RZ, 0x1, !P0 ;  /* 0x00000001ff037807 */ /* 0x000fc80004000000 */
[----:B------:R-:W-:-:S04]  /*17f0*/  LOP3.LUT R3, R3, 0x1, R12, 0xf8, !PT ;  /* 0x0000000103037812 */ /* 0x000fc800078ef80c */
[----:B------:R-:W-:-:S05]  /*1800*/  LOP3.LUT R3, R3, R10, RZ, 0xc0, !PT ;  /* 0x0000000a03037212 */ /* 0x000fca00078ec0ff */
[----:B------:R-:W-:-:S05]  /*1810*/  IMAD.IADD R3, R12, 0x1, R3 ;  /* 0x000000010c037824 */ /* 0x000fca00078e0203 */
[----:B------:R-:W-:Y:S01]  /*1820*/  LOP3.LUT R0, R3, R0, RZ, 0xfc, !PT ;  /* 0x0000000003007212 */ /* 0x000fe200078efcff */
[----:B------:R-:W-:Y:S06]  /*1830*/  BRA `(.L_x_148) ;  /* 0x0000000000107947 */ /* 0x000fec0003800000 */
.L_x_147:
[----:B------:R-:W-:-:S04]  /*1840*/  LOP3.LUT R0, R0, 0x80000000, RZ, 0xc0, !PT ;  /* 0x8000000000007812 */ /* 0x000fc800078ec0ff */
[----:B------:R-:W-:Y:S01]  /*1850*/  LOP3.LUT R0, R0, 0x7f800000, RZ, 0xfc, !PT ;  /* 0x7f80000000007812 */ /* 0x000fe200078efcff */
[----:B------:R-:W-:Y:S06]  /*1860*/  BRA `(.L_x_148) ;  /* 0x0000000000047947 */ /* 0x000fec0003800000 */
.L_x_146:
[----:B------:R-:W-:-:S07]  /*1870*/  LEA R0, R10, R0, 0x17 ;  /* 0x000000000a007211 */ /* 0x000fce00078eb8ff */
.L_x_148:
[----:B------:R-:W-:Y:S05]  /*1880*/  BSYNC.RECONVERGENT B2 ;  /* 0x0000000000027941 */ /* 0x000fea0003800200 */
.L_x_145:
[----:B------:R-:W-:Y:S05]  /*1890*/  BRA `(.L_x_149) ;  /* 0x0000000000207947 */ /* 0x000fea0003800000 */
.L_x_144:
[----:B------:R-:W-:-:S04]  /*18a0*/  LOP3.LUT R0, R3, 0x80000000, R0, 0x48, !PT ;  /* 0x8000000003007812 */ /* 0x000fc800078e4800 */
[----:B------:R-:W-:Y:S01]  /*18b0*/  LOP3.LUT R0, R0, 0x7f800000, RZ, 0xfc, !PT ;  /* 0x7f80000000007812 */ /* 0x000fe200078efcff */
[----:B------:R-:W-:Y:S06]  /*18c0*/  BRA `(.L_x_149) ;  /* 0x0000000000147947 */ /* 0x000fec0003800000 */
.L_x_143:
[----:B------:R-:W-:Y:S01]  /*18d0*/  LOP3.LUT R0, R3, 0x80000000, R0, 0x48, !PT ;  /* 0x8000000003007812 */ /* 0x000fe200078e4800 */
[----:B------:R-:W-:Y:S06]  /*18e0*/  BRA `(.L_x_149) ;  /* 0x00000000000c7947 */ /* 0x000fec0003800000 */
.L_x_142:
[----:B------:R-:W0:Y:S01]  /*18f0*/  MUFU.RSQ R0, -QNAN ;  /* 0xffc0000000007908 */ /* 0x000e220000001400 */
[----:B------:R-:W-:Y:S05]  /*1900*/  BRA `(.L_x_149) ;  /* 0x0000000000047947 */ /* 0x000fea0003800000 */
.L_x_141:
[----:B------:R-:W-:-:S07]  /*1910*/  FADD.FTZ R0, R0, R3 ;  /* 0x0000000300007221 */ /* 0x000fce0000010000 */
.L_x_149:
[----:B------:R-:W-:Y:S05]  /*1920*/  BSYNC.RECONVERGENT B1 ;  /* 0x0000000000017941 */ /* 0x000fea0003800200 */
.L_x_139:
[----:B------:R-:W-:-:S04]  /*1930*/  IMAD.MOV.U32 R9, RZ, RZ, 0x0 ;  /* 0x00000000ff097424 */ /* 0x000fc800078e00ff */
[----:B0-----:R-:W-:Y:S05]  /*1940*/  RET.REL.NODEC R8 `(_ZN8pygpukit3ops2nn21layernorm_bf16_kernelEPK13__nv_bfloat16S4_S4_PS2_mmf) ;  /* 0xffffffe408ac7950 */ /* 0x001fea0003c3ffff */
.L_x_150:
        /* <DEDUP_REMOVED lines=11> */
.L_x_292:


//--------------------- .text._ZN8pygpukit3ops2nn20layernorm_f16_kernelEPK6__halfS4_S4_PS2_mmf --------------------------
	.section	.text._ZN8pygpukit3ops2nn20layernorm_f16_kernelEPK6__halfS4_S4_PS2_mmf,"ax",@progbits
	.align	128
        .global         _ZN8pygpukit3ops2nn20layernorm_f16_kernelEPK6__halfS4_S4_PS2_mmf
        .type           _ZN8pygpukit3ops2nn20layernorm_f16_kernelEPK6__halfS4_S4_PS2_mmf,@function
        .size           _ZN8pygpukit3ops2nn20layernorm_f16_kernelEPK6__halfS4_S4_PS2_mmf,(.L_x_293 - _ZN8pygpukit3ops2nn20layernorm_f16_kernelEPK6__halfS4_S4_PS2_mmf)
        .other          _ZN8pygpukit3ops2nn20layernorm_f16_kernelEPK6__halfS4_S4_PS2_mmf,@"STO_CUDA_ENTRY STV_DEFAULT"
_ZN8pygpukit3ops2nn20layernorm_f16_kernelEPK6__halfS4_S4_PS2_mmf:
.text._ZN8pygpukit3ops2nn20layernorm_f16_kernelEPK6__halfS4_S4_PS2_mmf:
        /* <DEDUP_REMOVED lines=25> */
.L_x_153:
[----:B------:R-:W-:-:S04]  /*0190*/  LEA R6, P0, R9, UR6, 0x1 ;  /* 0x0000000609067c11 */ /* 0x000fc8000f8008ff */
[----:B------:R-:W-:-:S05]  /*01a0*/  LEA.HI.X R7, R9, UR7, R10, 0x1, P0 ;  /* 0x0000000709077c11 */ /* 0x000fca00080f0c0a */
[----:B------:R-:W2:Y:S01]  /*01b0*/  LDG.E.U16.CONSTANT R6, desc[UR10][R6.64] ;  /* 0x0000000a06067981 */ /* 0x000ea2000c1e9500 */
[----:B0-----:R-:W-:-:S04]  /*01c0*/  IADD3 R9, PT, PT, R8, R3, RZ ;  /* 0x0000000308097210 */ /* 0x001fc80007ffe0ff */
[----:B------:R-:W-:Y:S01]  /*01d0*/  ISETP.GE.U32.AND P0, PT, R9, UR14, PT ;  /* 0x0000000e09007c0c */ /* 0x000fe2000bf06070 */
[--C-:B------:R-:W-:Y:S01]  /*01e0*/  IMAD.MOV.U32 R3, RZ, RZ, R9.reuse ;  /* 0x000000ffff037224 */ /* 0x100fe200078e0009 */
[----:B------:R-:W-:-:S04]  /*01f0*/  SHF.R.S32.HI R10, RZ, 0x1f, R9 ;  /* 0x0000001fff0a7819 */ /* 0x000fc80000011409 */
[----:B------:R-:W-:Y:S01]  /*0200*/  ISETP.GE.U32.AND.EX P0, PT, R10, UR15, PT, P0 ;  /* 0x0000000f0a007c0c */ /* 0x000fe2000bf06100 */
[----:B--2---:R-:W-:-:S05]  /*0210*/  HADD2.F32 R5, -RZ, R6.H0_H0 ;  /* 0x20000006ff057230 */ /* 0x004fca0000004100 */
[----:B------:R-:W-:-:S07]  /*0220*/  FADD R0, R5, R0 ;  /* 0x0000000005007221 */ /* 0x000fce0000000000 */
[----:B------:R-:W-:Y:S05]  /*0230*/  @!P0 BRA `(.L_x_153) ;  /* 0xfffffffc00d48947 */ /* 0x000fea000383ffff */
.L_x_152:
[----:B------:R-:W-:Y:S05]  /*0240*/  BSYNC.RECONVERGENT B0 ;  /* 0x0000000000007941 */ /* 0x000fea0003800200 */
.L_x_151:
        /* <DEDUP_REMOVED lines=13> */
[----:B------:R-:W-:Y:S02]  /*0320*/  LOP3.LUT P0, R5, R4, 0x1f, RZ, 0xc0, !PT ;  /* 0x0000001f04057812 */ /* 0x000fe4000780c0ff */
[----:B------:R-:W-:Y:S02]  /*0330*/  IADD3 R6, PT, PT, R0, R3, RZ ;  /* 0x0000000300067210 */ /* 0x000fe40007ffe0ff */
[----:B------:R-:W0:Y:S02]  /*0340*/  SHFL.DOWN PT, R8, R7, 0x2, 0x1f ;  /* 0x08401f0007087f89 */ /* 0x000e2400000e0000 */
[----:B0-----:R-:W-:Y:S01]  /*0350*/  FADD R8, R7, R8 ;  /* 0x0000000807087221 */ /* 0x001fe20000000000 */
[----:B------:R-:W-:-:S04]  /*0360*/  IMAD R7, R4, 0x4, R3 ;  /* 0x0000000404077824 */ /* 0x000fc800078e0203 */
        /* <DEDUP_REMOVED lines=23> */
.L_x_174:
        /* <DEDUP_REMOVED lines=15> */
[----:B-1----:R-:W-:Y:S05]  /*05d0*/  CALL.REL.NOINC `($__internal_6_$__cuda_sm3x_div_rn_noftz_f32_slowpath) ;  /* 0x0000000c00447944 */ /* 0x002fea0003c00000 */
[----:B------:R-:W-:-:S07]  /*05e0*/  MOV R8, R0 ;  /* 0x0000000000087202 */ /* 0x000fce0000000f00 */
.L_x_157:
[----:B------:R-:W-:Y:S05]  /*05f0*/  BSYNC.RECONVERGENT B0 ;  /* 0x0000000000007941 */ /* 0x000fea0003800200 */
.L_x_156:
[----:B------:R-:W0:Y:S01]  /*0600*/  S2UR UR5, SR_CgaCtaId ;  /* 0x00000000000579c3 */ /* 0x000e220000008800 */
[----:B------:R-:W-:Y:S01]  /*0610*/  UMOV UR4, 0x400 ;  /* 0x0000040000047882 */ /* 0x000fe20000000000 */
[----:B------:R-:W-:Y:S01]  /*0620*/  PLOP3.LUT P0, PT, PT, PT, PT, 0x80, 0x8 ;  /* 0x000000000008781c */ /* 0x000fe20003f0f070 */
[----:B0-----:R-:W-:-:S06]  /*0630*/  ULEA UR4, UR5, UR4, 0x18 ;  /* 0x0000000405047291 */ /* 0x001fcc000f8ec0ff */
[----:B------:R-:W-:-:S05]  /*0640*/  IMAD.U32 R3, RZ, RZ, UR4 ;  /* 0x00000004ff037e24 */ /* 0x000fca000f8e00ff */
[----:B------:R2:W-:Y:S02]  /*0650*/  STS [R3+0x80], R8 ;  /* 0x0000800803007388 */ /* 0x0005e40000000800 */
.L_x_154:
[----:B0-2---:R-:W0:Y:S01]  /*0660*/  LDC.64 R8, c[0x0][0x3a8] ;  /* 0x0000ea00ff087b82 */ /* 0x005e220000000a00 */
[----:B------:R-:W-:Y:S05]  /*0670*/  WARPSYNC.ALL ;  /* 0x0000000000007948 */ /* 0x000fea0003800000 */
[----:B------:R-:W-:Y:S01]  /*0680*/  BSSY.RECONVERGENT B0, `(.L_x_158) ;  /* 0x0000018000007945 */ /* 0x000fe20003800200 */
[----:B------:R-:W-:Y:S01]  /*0690*/  IMAD.MOV.U32 R0, RZ, RZ, RZ ;  /* 0x000000ffff007224 */ /* 0x000fe200078e00ff */
[----:B------:R-:W-:Y:S01]  /*06a0*/  BAR.SYNC.DEFER_BLOCKING 0x0 ;  /* 0x0000000000007b1d */ /* 0x000fe20000010000 */
[----:B0-----:R-:W-:-:S04]  /*06b0*/  ISETP.GE.U32.AND P1, PT, R4, R8, PT ;  /* 0x000000080400720c */ /* 0x001fc80003f26070 */
[----:B------:R-:W-:-:S13]  /*06c0*/  ISETP.GE.U32.AND.EX P1, PT, R2, R9, PT, P1 ;  /* 0x000000090200720c */ /* 0x000fda0003f26110 */
[----:B------:R-:W-:Y:S05]  /*06d0*/  @P1 BRA `(.L_x_159) ;  /* 0x0000000000481947 */ /* 0x000fea0003800000 */
[----:B------:R0:W2:Y:S01]  /*06e0*/  LDS R12, [R3+0x80] ;  /* 0x00008000030c7984 */ /* 0x0000a20000000800 */
[----:B------:R-:W3:Y:S01]  /*06f0*/  LDC R14, c[0x0][0x360] ;  /* 0x0000d800ff0e7b82 */ /* 0x000ee20000000800 */
[----:B------:R-:W-:Y:S02]  /*0700*/  HFMA2 R0, -RZ, RZ, 0, 0 ;  /* 0x00000000ff007431 */ /* 0x000fe400000001ff */
[----:B------:R-:W-:Y:S01]  /*0710*/  IMAD.MOV.U32 R17, RZ, RZ, R4 ;  /* 0x000000ffff117224 */ /* 0x000fe200078e0004 */
[----:B------:R-:W-:Y:S01]  /*0720*/  MOV R13, R4 ;  /* 0x00000004000d7202 */ /* 0x000fe20000000f00 */
[----:B------:R-:W-:-:S07]  /*0730*/  IMAD.MOV.U32 R16, RZ, RZ, R2 ;  /* 0x000000ffff107224 */ /* 0x000fce00078e0002 */
.L_x_160:
[----:B------:R-:W-:-:S04]  /*0740*/  LEA R10, P1, R17, UR6, 0x1 ;  /* 0x00000006110a7c11 */ /* 0x000fc8000f8208ff */
[----:B------:R-:W-:-:S05]  /*0750*/  LEA.HI.X R11, R17, UR7, R16, 0x1, P1 ;  /* 0x00000007110b7c11 */ /* 0x000fca00088f0c10 */
[----:B------:R-:W4:Y:S01]  /*0760*/  LDG.E.U16.CONSTANT R10, desc[UR10][R10.64] ;  /* 0x0000000a0a0a7981 */ /* 0x000f22000c1e9500 */
[----:B---3--:R-:W-:-:S05]  /*0770*/  IMAD.IADD R17, R14, 0x1, R13 ;  /* 0x000000010e117824 */ /* 0x008fca00078e020d */
[----:B------:R-:W-:Y:S02]  /*0780*/  ISETP.GE.U32.AND P1, PT, R17, R8, PT ;  /* 0x000000081100720c */ /* 0x000fe40003f26070 */
[----:B------:R-:W-:-:S04]  /*0790*/  SHF.R.S32.HI R16, RZ, 0x1f, R17 ;  /* 0x0000001fff107819 */ /* 0x000fc80000011411 */
[----:B------:R-:W-:Y:S01]  /*07a0*/  ISETP.GE.U32.AND.EX P1, PT, R16, R9, PT, P1 ;  /* 0x000000091000720c */ /* 0x000fe20003f26110 */
[----:B----4-:R-:W-:-:S05]  /*07b0*/  HADD2.F32 R13, -RZ, R10.H0_H0 ;  /* 0x2000000aff0d7230 */ /* 0x010fca0000004100 */
[----:B--2---:R-:W-:Y:S01]  /*07c0*/  FADD R15, -R12, R13 ;  /* 0x0000000d0c0f7221 */ /* 0x004fe20000000100 */
[----:B------:R-:W-:-:S03]  /*07d0*/  IMAD.MOV.U32 R13, RZ, RZ, R17 ;  /* 0x000000ffff0d7224 */ /* 0x000fc600078e0011 */
[----:B------:R-:W-:-:S03]  /*07e0*/  FFMA R0, R15, R15, R0 ;  /* 0x0000000f0f007223 */ /* 0x000fc60000000000 */
[----:B------:R-:W-:Y:S05]  /*07f0*/  @!P1 BRA `(.L_x_160) ;  /* 0xfffffffc00d09947 */ /* 0x000fea000383ffff */
.L_x_159:
[----:B------:R-:W-:Y:S05]  /*0800*/  BSYNC.RECONVERGENT B0 ;  /* 0x0000000000007941 */ /* 0x000fea0003800200 */
.L_x_158:
        /* <DEDUP_REMOVED lines=17> */
[----:B------:R-:W-:Y:S01]  /*0920*/  HFMA2 R0, -RZ, RZ, 0, 0 ;  /* 0x00000000ff007431 */ /* 0x000fe200000001ff */
        /* <DEDUP_REMOVED lines=15> */
.L_x_180:
[----:B--2---:R-:W-:-:S07]  /*0a20*/  FADD R13, R8, R13 ;  /* 0x0000000d080d7221 */ /* 0x004fce0000000000 */
.L_x_162:
[----:B------:R-:W-:Y:S05]  /*0a30*/  BSYNC B0 ;  /* 0x0000000000007941 */ /* 0x000fea0003800000 */
.L_x_161:
        /* <DEDUP_REMOVED lines=12> */
[----:B------:R-:W-:Y:S01]  /*0b00*/  IMAD.MOV.U32 R3, RZ, RZ, R8 ;  /* 0x000000ffff037224 */ /* 0x000fe200078e0008 */
[----:B------:R-:W-:Y:S01]  /*0b10*/  MOV R8, 0xb40 ;  /* 0x00000b4000087802 */ /* 0x000fe20000000f00 */
[----:B------:R-:W-:-:S07]  /*0b20*/  IMAD.MOV.U32 R0, RZ, RZ, R13 ;  /* 0x000000ffff007224 */ /* 0x000fce00078e000d */
[----:B------:R-:W-:Y:S05]  /*0b30*/  CALL.REL.NOINC `($__internal_6_$__cuda_sm3x_div_rn_noftz_f32_slowpath) ;  /* 0x0000000400ec7944 */ /* 0x000fea0003c00000 */
.L_x_166:
[----:B------:R-:W-:Y:S05]  /*0b40*/  BSYNC.RECONVERGENT B0 ;  /* 0x0000000000007941 */ /* 0x000fea0003800200 */
.L_x_165:
[----:B------:R-:W0:Y:S01]  /*0b50*/  LDCU UR4, c[0x0][0x3b0] ;  /* 0x00007600ff0477ac */ /* 0x000e220008000800 */
[----:B------:R-:W1:Y:S01]  /*0b60*/  S2UR UR5, SR_CgaCtaId ;  /* 0x00000000000579c3 */ /* 0x000e620000008800 */
[----:B0-----:R-:W-:Y:S01]  /*0b70*/  FADD R0, R0, UR4 ;  /* 0x0000000400007e21 */ /* 0x001fe20008000000 */
[----:B------:R-:W-:-:S04]  /*0b80*/  UMOV UR4, 0x400 ;  /* 0x0000040000047882 */ /* 0x000fc80000000000 */
[----:B------:R-:W-:Y:S01]  /*0b90*/  FSETP.GEU.AND P0, PT, |R0|, 1.175494350822287508e-38, PT ;  /* 0x008000000000780b */ /* 0x000fe20003f0e200 */
[----:B-1----:R-:W-:-:S06]  /*0ba0*/  ULEA UR4, UR5, UR4, 0x18 ;  /* 0x0000000405047291 */ /* 0x002fcc000f8ec0ff */
[----:B------:R-:W-:-:S06]  /*0bb0*/  MOV R3, UR4 ;  /* 0x0000000400037c02 */ /* 0x000fcc0008000f00 */
[----:B------:R-:W-:-:S04]  /*0bc0*/  @!P0 FMUL R0, R0, 16777216 ;  /* 0x4b80000000008820 */ /* 0x000fc80000400000 */
[----:B------:R-:W0:Y:S02]  /*0bd0*/  MUFU.RSQ R6, R0 ;  /* 0x0000000000067308 */ /* 0x000e240000001400 */
[----:B0-----:R-:W-:-:S05]  /*0be0*/  @!P0 FMUL R6, R6, 4096 ;  /* 0x4580000006068820 */ /* 0x001fca0000400000 */
[----:B------:R2:W-:Y:S02]  /*0bf0*/  STS [R3+0x84], R6 ;  /* 0x0000840603007388 */ /* 0x0005e40000000800 */
.L_x_164:
        /* <DEDUP_REMOVED lines=11> */
.L_x_168:
        /* <DEDUP_REMOVED lines=11> */
[C---:B------:R-:W-:Y:S01]  /*0d60*/  IADD3 R16, P0, PT, R4.reuse, UR12, RZ ;  /* 0x0000000c04107c10 */ /* 0x040fe2000ff1e0ff */
[----:B---3--:R-:W-:Y:S02]  /*0d70*/  VIADD R4, R4, UR4 ;  /* 0x0000000404047c36 */ /* 0x008fe40008000000 */
[----:B-1----:R-:W-:-:S05]  /*0d80*/  HADD2.F32 R3, -RZ, R10.H0_H0 ;  /* 0x2000000aff037230 */ /* 0x002fca0000004100 */
[----:B--2---:R-:W-:Y:S01]  /*0d90*/  FADD R0, -R8, R3 ;  /* 0x0000000308007221 */ /* 0x004fe20000000100 */
[----:B----4-:R-:W-:Y:S02]  /*0da0*/  HADD2.F32 R3, -RZ, R12.H0_H0 ;  /* 0x2000000cff037230 */ /* 0x010fe40000004100 */
[----:B-----5:R-:W-:Y:S02]  /*0db0*/  HADD2.F32 R5, -RZ, R14.H0_H0 ;  /* 0x2000000eff057230 */ /* 0x020fe40000004100 */
[----:B------:R-:W-:-:S04]  /*0dc0*/  FMUL R0, R0, R9 ;  /* 0x0000000900007220 */ /* 0x000fc80000400000 */
[----:B------:R-:W-:Y:S01]  /*0dd0*/  FFMA R0, R0, R3, R5 ;  /* 0x0000000300007223 */ /* 0x000fe20000000005 */
[----:B------:R-:W-:Y:S02]  /*0de0*/  IADD3.X R3, PT, PT, R2, UR8, RZ, P0, !PT ;  /* 0x0000000802037c10 */ /* 0x000fe400087fe4ff */
[C---:B------:R-:W-:Y:S02]  /*0df0*/  LEA R10, P0, R16.reuse, UR18, 0x1 ;  /* 0x00000012100a7c11 */ /* 0x040fe4000f8008ff */
[----:B------:R-:W-:Y:S02]  /*0e00*/  F2FP.F16.F32.PACK_AB R0, RZ, R0 ;  /* 0x00000000ff00723e */ /* 0x000fe400000000ff */
[----:B------:R-:W-:Y:S02]  /*0e10*/  LEA.HI.X R11, R16, UR19, R3, 0x1, P0 ;  /* 0x00000013100b7c11 */ /* 0x000fe400080f0c03 */
[----:B------:R-:W-:Y:S02]  /*0e20*/  ISETP.GE.U32.AND P0, PT, R4, R6, PT ;  /* 0x000000060400720c */ /* 0x000fe40003f06070 */
[----:B------:R-:W-:Y:S01]  /*0e30*/  SHF.R.S32.HI R2, RZ, 0x1f, R4 ;  /* 0x0000001fff027819 */ /* 0x000fe20000011404 */
[----:B------:R0:W-:Y:S03]  /*0e40*/  STG.E.U16 desc[UR10][R10.64], R0 ;  /* 0x000000000a007986 */ /* 0x0001e6000c10150a */
[----:B------:R-:W-:-:S13]  /*0e50*/  ISETP.GE.U32.AND.EX P0, PT, R2, R7, PT, P0 ;  /* 0x000000070200720c */ /* 0x000fda0003f06100 */
[----:B0-----:R-:W-:Y:S05]  /*0e60*/  @!P0 BRA `(.L_x_168) ;  /* 0xfffffffc00908947 */ /* 0x001fea000383ffff */
[----:B------:R-:W-:Y:S05]  /*0e70*/  BSYNC.RECONVERGENT B0 ;  /* 0x0000000000007941 */ /* 0x000fea0003800200 */
.L_x_167:
[----:B------:R-:W-:Y:S05]  /*0e80*/  EXIT ;  /* 0x000000000000794d */ /* 0x000fea0003800000 */
.L_x_155:
[----:B------:R-:W-:Y:S02]  /*0e90*/  HFMA2 R15, -RZ, RZ, 0, 9.5367431640625e-07 ;  /* 0x00000010ff0f7431 */ /* 0x000fe400000001ff */
[----:B------:R-:W-:Y:S02]  /*0ea0*/  IMAD.MOV.U32 R17, RZ, RZ, 0x1f ;  /* 0x0000001fff117424 */ /* 0x000fe400078e00ff */
[----:B------:R-:W-:-:S07]  /*0eb0*/  IMAD.MOV.U32 R12, RZ, RZ, -0x1 ;  /* 0xffffffffff0c7424 */ /* 0x000fce00078e00ff */
[----:B012---:R-:W-:Y:S05]  /*0ec0*/  WARPSYNC.COLLECTIVE R12, `(.L_x_169) ;  /* 0x000000000c087348 */ /* 0x007fea0003c00000 */
[----:B--2---:R2:W3:Y:S02]  /*0ed0*/  SHFL.DOWN P1, R13, R0, R15, R17 ;  /* 0x0800000f000d7389 */ /* 0x0044e40000020011 */
[----:B0123--:R-:W-:Y:S05]  /*0ee0*/  ENDCOLLECTIVE ;  /* 0x000000000000791b */ /* 0x00ffea0003800000 */
.L_x_169:
[----:B------:R-:W-:Y:S01]  /*0ef0*/  IMAD.MOV.U32 R15, RZ, RZ, 0x8 ;  /* 0x00000008ff0f7424 */ /* 0x000fe200078e00ff */
[----:B------:R-:W-:-:S05]  /*0f00*/  MOV R9, R13 ;  /* 0x0000000d00097202 */ /* 0x000fca0000000f00 */
[----:B------:R-:W-:-:S04]  /*0f10*/  FADD R9, R9, R0 ;  /* 0x0000000009097221 */ /* 0x000fc80000000000 */
[----:B------:R-:W-:-:S07]  /*0f20*/  IMAD.MOV.U32 R0, RZ, RZ, R9 ;  /* 0x000000ffff007224 */ /* 0x000fce00078e0009 */
[----:B------:R-:W-:Y:S05]  /*0f30*/  WARPSYNC.COLLECTIVE R12, `(.L_x_170) ;  /* 0x000000000c087348 */ /* 0x000fea0003c00000 */
[----:B------:R0:W1:Y:S02]  /*0f40*/  SHFL.DOWN P1, R13, R0, R15, R17 ;  /* 0x0800000f000d7389 */ /* 0x0000640000020011 */
[----:B01----:R-:W-:Y:S05]  /*0f50*/  ENDCOLLECTIVE ;  /* 0x000000000000791b */ /* 0x003fea0003800000 */
.L_x_170:
[----:B------:R-:W-:Y:S01]  /*0f60*/  IMAD.MOV.U32 R15, RZ, RZ, 0x4 ;  /* 0x00000004ff0f7424 */ /* 0x000fe200078e00ff */
[----:B------:R-:W-:-:S05]  /*0f70*/  MOV R8, R13 ;  /* 0x0000000d00087202 */ /* 0x000fca0000000f00 */
[----:B------:R-:W-:-:S04]  /*0f80*/  FADD R8, R9, R8 ;  /* 0x0000000809087221 */ /* 0x000fc80000000000 */
[----:B------:R-:W-:-:S07]  /*0f90*/  IMAD.MOV.U32 R0, RZ, RZ, R8 ;  /* 0x000000ffff007224 */ /* 0x000fce00078e0008 */
[----:B------:R-:W-:Y:S05]  /*0fa0*/  WARPSYNC.COLLECTIVE R12, `(.L_x_171) ;  /* 0x000000000c087348 */ /* 0x000fea0003c00000 */
[----:B------:R0:W1:Y:S02]  /*0fb0*/  SHFL.DOWN P1, R13, R0, R15, R17 ;  /* 0x0800000f000d7389 */ /* 0x0000640000020011 */
[----:B01----:R-:W-:Y:S05]  /*0fc0*/  ENDCOLLECTIVE ;  /* 0x000000000000791b */ /* 0x003fea0003800000 */
.L_x_171:
[----:B------:R-:W-:Y:S01]  /*0fd0*/  IMAD.MOV.U32 R15, RZ, RZ, 0x2 ;  /* 0x00000002ff0f7424 */ /* 0x000fe200078e00ff */
[----:B------:R-:W-:-:S05]  /*0fe0*/  MOV R11, R13 ;  /* 0x0000000d000b7202 */ /* 0x000fca0000000f00 */
[----:B------:R-:W-:-:S04]  /*0ff0*/  FADD R11, R8, R11 ;  /* 0x0000000b080b7221 */ /* 0x000fc80000000000 */
[----:B------:R-:W-:-:S07]  /*1000*/  IMAD.MOV.U32 R0, RZ, RZ, R11 ;  /* 0x000000ffff007224 */ /* 0x000fce00078e000b */
[----:B------:R-:W-:Y:S05]  /*1010*/  WARPSYNC.COLLECTIVE R12, `(.L_x_172) ;  /* 0x000000000c087348 */ /* 0x000fea0003c00000 */
[----:B------:R0:W1:Y:S02]  /*1020*/  SHFL.DOWN P1, R13, R0, R15, R17 ;  /* 0x0800000f000d7389 */ /* 0x0000640000020011 */
[----:B01----:R-:W-:Y:S05]  /*1030*/  ENDCOLLECTIVE ;  /* 0x000000000000791b */ /* 0x003fea0003800000 */
.L_x_172:
[----:B------:R-:W-:Y:S01]  /*1040*/  IMAD.MOV.U32 R15, RZ, RZ, 0x1 ;  /* 0x00000001ff0f7424 */ /* 0x000fe200078e00ff */
[----:B------:R-:W-:-:S05]  /*1050*/  MOV R10, R13 ;  /* 0x0000000d000a7202 */ /* 0x000fca0000000f00 */
[----:B------:R-:W-:-:S04]  /*1060*/  FADD R10, R11, R10 ;  /* 0x0000000a0b0a7221 */ /* 0x000fc80000000000 */
[----:B------:R-:W-:-:S07]  /*1070*/  IMAD.MOV.U32 R0, RZ, RZ, R10 ;  /* 0x000000ffff007224 */ /* 0x000fce00078e000a */
[----:B------:R-:W-:Y:S05]  /*1080*/  WARPSYNC.COLLECTIVE R12, `(.L_x_173) ;  /* 0x000000000c087348 */ /* 0x000fea0003c00000 */
[----:B------:R0:W1:Y:S02]  /*1090*/  SHFL.DOWN P1, R13, R0, R15, R17 ;  /* 0x0800000f000d7389 */ /* 0x0000640000020011 */
[----:B01----:R-:W-:Y:S05]  /*10a0*/  ENDCOLLECTIVE ;  /* 0x000000000000791b */ /* 0x003fea0003800000 */
.L_x_173:
[----:B------:R-:W-:Y:S05]  /*10b0*/  BRA `(.L_x_174) ;  /* 0xfffffff400087947 */ /* 0x000fea000383ffff */
.L_x_163:
[----:B------:R-:W-:Y:S01]  /*10c0*/  MOV R15, 0x10 ;  /* 0x00000010000f7802 */ /* 0x000fe20000000f00 */
[----:B------:R-:W-:Y:S02]  /*10d0*/  IMAD.MOV.U32 R17, RZ, RZ, 0x1f ;  /* 0x0000001fff117424 */ /* 0x000fe400078e00ff */
[----:B------:R-:W-:-:S07]  /*10e0*/  IMAD.MOV.U32 R12, RZ, RZ, -0x1 ;  /* 0xffffffffff0c7424 */ /* 0x000fce00078e00ff */
[----:B0123--:R-:W-:Y:S05]  /*10f0*/  WARPSYNC.COLLECTIVE R12, `(.L_x_175) ;  /* 0x000000000c087348 */ /* 0x00ffea0003c00000 */
[----:B---3--:R3:W4:Y:S02]  /*1100*/  SHFL.DOWN P1, R13, R0, R15, R17 ;  /* 0x0800000f000d7389 */ /* 0x0087240000020011 */
[----:B01234-:R-:W-:Y:S05]  /*1110*/  ENDCOLLECTIVE ;  /* 0x000000000000791b */ /* 0x01ffea0003800000 */
.L_x_175:
[----:B------:R-:W-:Y:S01]  /*1120*/  IMAD.MOV.U32 R15, RZ, RZ, 0x8 ;  /* 0x00000008ff0f7424 */ /* 0x000fe200078e00ff */
[----:B------:R-:W-:-:S05]  /*1130*/  MOV R5, R13 ;  /* 0x0000000d00057202 */ /* 0x000fca0000000f00 */
[----:B------:R-:W-:-:S04]  /*1140*/  FADD R5, R5, R0 ;  /* 0x0000000005057221 */ /* 0x000fc80000000000 */
[----:B------:R-:W-:-:S07]  /*1150*/  IMAD.MOV.U32 R0, RZ, RZ, R5 ;  /* 0x000000ffff007224 */ /* 0x000fce00078e0005 */
[----:B------:R-:W-:Y:S05]  /*1160*/  WARPSYNC.COLLECTIVE R12, `(.L_x_176) ;  /* 0x000000000c087348 */ /* 0x000fea0003c00000 */
[----:B------:R0:W1:Y:S02]  /*1170*/  SHFL.DOWN P1, R13, R0, R15, R17 ;  /* 0x0800000f000d7389 */ /* 0x0000640000020011 */
[----:B01----:R-:W-:Y:S05]  /*1180*/  ENDCOLLECTIVE ;  /* 0x000000000000791b */ /* 0x003fea0003800000 */
.L_x_176:
[----:B------:R-:W-:Y:S01]  /*1190*/  IMAD.MOV.U32 R15, RZ, RZ, 0x4 ;  /* 0x00000004ff0f7424 */ /* 0x000fe200078e00ff */
[----:B------:R-:W-:-:S05]  /*11a0*/  MOV R6, R13 ;  /* 0x0000000d00067202 */ /* 0x000fca0000000f00 */
[----:B------:R-:W-:-:S04]  /*11b0*/  FADD R6, R5, R6 ;  /* 0x0000000605067221 */ /* 0x000fc80000000000 */
[----:B------:R-:W-:-:S07]  /*11c0*/  IMAD.MOV.U32 R0, RZ, RZ, R6 ;  /* 0x000000ffff007224 */ /* 0x000fce00078e0006 */
[----:B------:R-:W-:Y:S05]  /*11d0*/  WARPSYNC.COLLECTIVE R12, `(.L_x_177) ;  /* 0x000000000c087348 */ /* 0x000fea0003c00000 */
[----:B------:R0:W1:Y:S02]  /*11e0*/  SHFL.DOWN P1, R13, R0, R15, R17 ;  /* 0x0800000f000d7389 */ /* 0x0000640000020011 */
[----:B01----:R-:W-:Y:S05]  /*11f0*/  ENDCOLLECTIVE ;  /* 0x000000000000791b */ /* 0x003fea0003800000 */
.L_x_177:
[----:B------:R-:W-:Y:S01]  /*1200*/  IMAD.MOV.U32 R15, RZ, RZ, 0x2 ;  /* 0x00000002ff0f7424 */ /* 0x000fe200078e00ff */
[----:B------:R-:W-:-:S05]  /*1210*/  MOV R7, R13 ;  /* 0x0000000d00077202 */ /* 0x000fca0000000f00 */
[----:B------:R-:W-:-:S04]  /*1220*/  FADD R7, R6, R7 ;  /* 0x0000000706077221 */ /* 0x000fc80000000000 */
[----:B------:R-:W-:-:S07]  /*1230*/  IMAD.MOV.U32 R0, RZ, RZ, R7 ;  /* 0x000000ffff007224 */ /* 0x000fce00078e0007 */
[----:B------:R-:W-:Y:S05]  /*1240*/  WARPSYNC.COLLECTIVE R12, `(.L_x_178) ;  /* 0x000000000c087348 */ /* 0x000fea0003c00000 */
[----:B------:R0:W1:Y:S02]  /*1250*/  SHFL.DOWN P1, R13, R0, R15, R17 ;  /* 0x0800000f000d7389 */ /* 0x0000640000020011 */
[----:B01----:R-:W-:Y:S05]  /*1260*/  ENDCOLLECTIVE ;  /* 0x000000000000791b */ /* 0x003fea0003800000 */
.L_x_178:
[----:B------:R-:W-:Y:S01]  /*1270*/  IMAD.MOV.U32 R15, RZ, RZ, 0x1 ;  /* 0x00000001ff0f7424 */ /* 0x000fe200078e00ff */
[----:B------:R-:W-:-:S05]  /*1280*/  MOV R8, R13 ;  /* 0x0000000d00087202 */ /* 0x000fca0000000f00 */
[----:B------:R-:W-:-:S04]  /*1290*/  FADD R8, R7, R8 ;  /* 0x0000000807087221 */ /* 0x000fc80000000000 */
[----:B------:R-:W-:-:S07]  /*12a0*/  IMAD.MOV.U32 R0, RZ, RZ, R8 ;  /* 0x000000ffff007224 */ /* 0x000fce00078e0008 */
[----:B------:R-:W-:Y:S05]  /*12b0*/  WARPSYNC.COLLECTIVE R12, `(.L_x_179) ;  /* 0x000000000c087348 */ /* 0x000fea0003c00000 */
[----:B------:R0:W1:Y:S02]  /*12c0*/  SHFL.DOWN P1, R13, R0, R15, R17 ;  /* 0x0800000f000d7389 */ /* 0x0000640000020011 */
[----:B01----:R-:W-:Y:S05]  /*12d0*/  ENDCOLLECTIVE ;  /* 0x000000000000791b */ /* 0x003fea0003800000 */
.L_x_179:
[----:B------:R-:W-:Y:S05]  /*12e0*/  BRA `(.L_x_180) ;  /* 0xfffffff400cc7947 */ /* 0x000fea000383ffff */
        .weak           $__internal_6_$__cuda_sm3x_div_rn_noftz_f32_slowpath
        .type           $__internal_6_$__cuda_sm3x_div_rn_noftz_f32_slowpath,@function
        .size           $__internal_6_$__cuda_sm3x_div_rn_noftz_f32_slowpath,(.L_x_293 - $__internal_6_$__cuda_sm3x_div_rn_noftz_f32_slowpath)
$__internal_6_$__cuda_sm3x_div_rn_noftz_f32_slowpath:
[----:B------:R-:W-:Y:S01]  /*12f0*/  SHF.R.U32.HI R10, RZ, 0x17, R3 ;  /* 0x00000017ff0a7819 */ /* 0x000fe20000011603 */
[----:B------:R-:W-:Y:S01]  /*1300*/  BSSY.RECONVERGENT B1, `(.L_x_181) ;  /* 0x0000062000017945 */ /* 0x000fe20003800200 */
[----:B------:R-:W-:Y:S02]  /*1310*/  SHF.R.U32.HI R9, RZ, 0x17, R0 ;  /* 0x00000017ff097819 */ /* 0x000fe40000011600 */
[----:B------:R-:W-:Y:S02]  /*1320*/  LOP3.LUT R10, R10, 0xff, RZ, 0xc0, !PT ;  /* 0x000000ff0a0a7812 */ /* 0x000fe400078ec0ff */
[----:B------:R-:W-:Y:S02]  /*1330*/  LOP3.LUT R14, R9, 0xff, RZ, 0xc0, !PT ;  /* 0x000000ff090e7812 */ /* 0x000fe400078ec0ff */
[----:B------:R-:W-:-:S03]  /*1340*/  IADD3 R12, PT, PT, R10, -0x1, RZ ;  /* 0xffffffff0a0c7810 */ /* 0x000fc60007ffe0ff */
[----:B------:R-:W-:Y:S01]  /*1350*/  VIADD R11, R14, 0xffffffff ;  /* 0xffffffff0e0b7836 */ /* 0x000fe20000000000 */
        /* <DEDUP_REMOVED lines=22> */
[----:B------:R-:W-:Y:S01]  /*14c0*/  @P0 MOV R9, RZ ;  /* 0x000000ff00090202 */ /* 0x000fe20000000f00 */
[----:B------:R-:W-:Y:S02]  /*14d0*/  @!P0 IMAD.MOV.U32 R9, RZ, RZ, -0x40 ;  /* 0xffffffc0ff098424 */ /* 0x000fe400078e00ff */
[----:B------:R-:W-:Y:S01]  /*14e0*/  @!P0 FFMA R0, R0, 1.84467440737095516160e+19, RZ ;  /* 0x5f80000000008823 */ /* 0x000fe200000000ff */
[----:B------:R-:W-:Y:S01]  /*14f0*/  @!P1 FFMA R3, R3, 1.84467440737095516160e+19, RZ ;  /* 0x5f80000003039823 */ /* 0x000fe200000000ff */
[----:B------:R-:W-:-:S07]  /*1500*/  @!P1 VIADD R9, R9, 0x40 ;  /* 0x0000004009099836 */ /* 0x000fce0000000000 */
.L_x_182:
[----:B------:R-:W-:Y:S01]  /*1510*/  LEA R12, R10, 0xc0800000, 0x17 ;  /* 0xc08000000a0c7811 */ /* 0x000fe200078eb8ff */
[----:B------:R-:W-:Y:S03]  /*1520*/  BSSY.RECONVERGENT B2, `(.L_x_187) ;  /* 0x0000036000027945 */ /* 0x000fe60003800200 */
[----:B------:R-:W-:Y:S01]  /*1530*/  IADD3 R12, PT, PT, -R12, R3, RZ ;  /* 0x000000030c0c7210 */ /* 0x000fe20007ffe1ff */
[----:B------:R-:W-:-:S03]  /*1540*/  VIADD R3, R14, 0xffffff81 ;  /* 0xffffff810e037836 */ /* 0x000fc60000000000 */
[----:B------:R-:W0:Y:S01]  /*1550*/  MUFU.RCP R11, R12 ;  /* 0x0000000c000b7308 */ /* 0x000e220000001000 */
[----:B------:R-:W-:Y:S01]  /*1560*/  FADD.FTZ R13, -R12, -RZ ;  /* 0x800000ff0c0d7221 */ /* 0x000fe20000010100 */
[C---:B------:R-:W-:Y:S01]  /*1570*/  IMAD R0, R3.reuse, -0x800000, R0 ;  /* 0xff80000003007824 */ /* 0x040fe200078e0200 */
[----:B------:R-:W-:-:S05]  /*1580*/  IADD3 R10, PT, PT, R3, 0x7f, -R10 ;  /* 0x0000007f030a7810 */ /* 0x000fca0007ffe80a */
[----:B------:R-:W-:Y:S02]  /*1590*/  IMAD.IADD R10, R10, 0x1, R9 ;  /* 0x000000010a0a7824 */ /* 0x000fe400078e0209 */
        /* <DEDUP_REMOVED lines=8> */
[----:B------:R-:W-:-:S04]  /*1620*/  LOP3.LUT R3, R3, 0xff, RZ, 0xc0, !PT ;  /* 0x000000ff03037812 */ /* 0x000fc800078ec0ff */
[----:B------:R-:W-:-:S05]  /*1630*/  IADD3 R13, PT, PT, R3, R10, RZ ;  /* 0x0000000a030d7210 */ /* 0x000fca0007ffe0ff */
        /* <DEDUP_REMOVED lines=11> */
[C---:B------:R-:W-:Y:S02]  /*16f0*/  VIADD R12, R13.reuse, 0x20 ;  /* 0x000000200d0c7836 */ /* 0x040fe40000000000 */
[CCC-:B------:R-:W-:Y:S01]  /*1700*/  FFMA.RM R10, R16.reuse, R14.reuse, R11.reuse ;  /* 0x0000000e100a7223 */ /* 0x1c0fe2000000400b */
[----:B------:R-:W-:Y:S02]  /*1710*/  ISETP.NE.AND P2, PT, R13, RZ, PT ;  /* 0x000000ff0d00720c */ /* 0x000fe40003f45270 */
[----:B------:R-:W-:Y:S01]  /*1720*/  LOP3.LUT R9, R3, 0x7fffff, RZ, 0xc0, !PT ;  /* 0x007fffff03097812 */ /* 0x000fe200078ec0ff */
[----:B------:R-:W-:Y:S01]  /*1730*/  FFMA.RP R3, R16, R14, R11 ;  /* 0x0000000e10037223 */ /* 0x000fe2000000800b */
[----:B------:R-:W-:Y:S02]  /*1740*/  ISETP.NE.AND P1, PT, R13, RZ, PT ;  /* 0x000000ff0d00720c */ /* 0x000fe40003f25270 */
[----:B------:R-:W-:-:S02]  /*1750*/  LOP3.LUT R9, R9, 0x800000, RZ, 0xfc, !PT ;  /* 0x0080000009097812 */ /* 0x000fc400078efcff */
[----:B------:R-:W-:Y:S02]  /*1760*/  IADD3 R11, PT, PT, -R13, RZ, RZ ;  /* 0x000000ff0d0b7210 */ /* 0x000fe40007ffe1ff */
[----:B------:R-:W-:Y:S02]  /*1770*/  SHF.L.U32 R12, R9, R12, RZ ;  /* 0x0000000c090c7219 */ /* 0x000fe400000006ff */
[----:B------:R-:W-:Y:S02]  /*1780*/  FSETP.NEU.FTZ.AND P0, PT, R3, R10, PT ;  /* 0x0000000a0300720b */ /* 0x000fe40003f1d000 */
[----:B------:R-:W-:Y:S02]  /*1790*/  SEL R10, R11, RZ, P2 ;  /* 0x000000ff0b0a7207 */ /* 0x000fe40001000000 */
[----:B------:R-:W-:Y:S02]  /*17a0*/  ISETP.NE.AND P1, PT, R12, RZ, P1 ;  /* 0x000000ff0c00720c */ /* 0x000fe40000f25270 */
[----:B------:R-:W-:-:S02]  /*17b0*/  SHF.R.U32.HI R10, RZ, R10, R9 ;  /* 0x0000000aff0a7219 */ /* 0x000fc40000011609 */
[----:B------:R-:W-:Y:S02]  /*17c0*/  PLOP3.LUT P0, PT, P0, P1, PT, 0xf8, 0x8f ;  /* 0x00000000008f781c */ /* 0x000fe40000703f70 */
[----:B------:R-:W-:Y:S02]  /*17d0*/  SHF.R.U32.HI R12, RZ, 0x1, R10 ;  /* 0x00000001ff0c7819 */ /* 0x000fe4000001160a */
[----:B------:R-:W-:-:S04]  /*17e0*/  SEL R3, RZ, 0x1, !P0 ;  /* 0x00000001ff037807 */ /* 0x000fc80004000000 */
[----:B------:R-:W-:-:S04]  /*17f0*/  LOP3.LUT R3, R3, 0x1, R12, 0xf8, !PT ;  /* 0x0000000103037812 */ /* 0x000fc800078ef80c */
[----:B------:R-:W-:-:S05]  /*1800*/  LOP3.LUT R3, R3, R10, RZ, 0xc0, !PT ;  /* 0x0000000a03037212 */ /* 0x000fca00078ec0ff */
[----:B------:R-:W-:-:S05]  /*1810*/  IMAD.IADD R3, R12, 0x1, R3 ;  /* 0x000000010c037824 */ /* 0x000fca00078e0203 */
[----:B------:R-:W-:Y:S01]  /*1820*/  LOP3.LUT R0, R3, R0, RZ, 0xfc, !PT ;  /* 0x0000000003007212 */ /* 0x000fe200078efcff */
[----:B------:R-:W-:Y:S06]  /*1830*/  BRA `(.L_x_190) ;  /* 0x0000000000107947 */ /* 0x000fec0003800000 */
.L_x_189:
[----:B------:R-:W-:-:S04]  /*1840*/  LOP3.LUT R0, R0, 0x80000000, RZ, 0xc0, !PT ;  /* 0x8000000000007812 */ /* 0x000fc800078ec0ff */
[----:B------:R-:W-:Y:S01]  /*1850*/  LOP3.LUT R0, R0, 0x7f800000, RZ, 0xfc, !PT ;  /* 0x7f80000000007812 */ /* 0x000fe200078efcff */
[----:B------:R-:W-:Y:S06]  /*1860*/  BRA `(.L_x_190) ;  /* 0x0000000000047947 */ /* 0x000fec0003800000 */
.L_x_188:
[----:B------:R-:W-:-:S07]  /*1870*/  IMAD R0, R10, 0x800000, R0 ;  /* 0x008000000a007824 */ /* 0x000fce00078e0200 */
.L_x_190:
[----:B------:R-:W-:Y:S05]  /*1880*/  BSYNC.RECONVERGENT B2 ;  /* 0x0000000000027941 */ /* 0x000fea0003800200 */
.L_x_187:
[----:B------:R-:W-:Y:S05]  /*1890*/  BRA `(.L_x_191) ;  /* 0x0000000000207947 */ /* 0x000fea0003800000 */
.L_x_186:
[----:B------:R-:W-:-:S04]  /*18a0*/  LOP3.LUT R0, R3, 0x80000000, R0, 0x48, !PT ;  /* 0x8000000003007812 */ /* 0x000fc800078e4800 */
[----:B------:R-:W-:Y:S01]  /*18b0*/  LOP3.LUT R0, R0, 0x7f800000, RZ, 0xfc, !PT ;  /* 0x7f80000000007812 */ /* 0x000fe200078efcff */
[----:B------:R-:W-:Y:S06]  /*18c0*/  BRA `(.L_x_191) ;  /* 0x0000000000147947 */ /* 0x000fec0003800000 */
.L_x_185:
[----:B------:R-:W-:Y:S01]  /*18d0*/  LOP3.LUT R0, R3, 0x80000000, R0, 0x48, !PT ;  /* 0x8000000003007812 */ /* 0x000fe200078e4800 */
[----:B------:R-:W-:Y:S06]  /*18e0*/  BRA `(.L_x_191) ;  /* 0x00000000000c7947 */ /* 0x000fec0003800000 */
.L_x_184:
[----:B------:R-:W0:Y:S01]  /*18f0*/  MUFU.RSQ R0, -QNAN ;  /* 0xffc0000000007908 */ /* 0x000e220000001400 */
[----:B------:R-:W-:Y:S05]  /*1900*/  BRA `(.L_x_191) ;  /* 0x0000000000047947 */ /* 0x000fea0003800000 */
.L_x_183:
[----:B------:R-:W-:-:S07]  /*1910*/  FADD.FTZ R0, R0, R3 ;  /* 0x0000000300007221 */ /* 0x000fce0000010000 */
.L_x_191:
[----:B------:R-:W-:Y:S05]  /*1920*/  BSYNC.RECONVERGENT B1 ;  /* 0x0000000000017941 */ /* 0x000fea0003800200 */
.L_x_181:
[----:B------:R-:W-:-:S04]  /*1930*/  HFMA2 R9, -RZ, RZ, 0, 0 ;  /* 0x00000000ff097431 */ /* 0x000fc800000001ff */
[----:B0-----:R-:W-:Y:S05]  /*1940*/  RET.REL.NODEC R8 `(_ZN8pygpukit3ops2nn20layernorm_f16_kernelEPK6__halfS4_S4_PS2_mmf) ;  /* 0xffffffe408ac7950 */ /* 0x001fea0003c3ffff */
.L_x_192:
        /* <DEDUP_REMOVED lines=11> */
.L_x_293:


//--------------------- .text._ZN8pygpukit3ops2nn20layernorm_f64_kernelEPKdS3_S3_Pdmmd --------------------------
	.section	.text._ZN8pygpukit3ops2nn20layernorm_f64_kernelEPKdS3_S3_Pdmmd,"ax",@progbits
	.align	128
        .global         _ZN8pygpukit3ops2nn20layernorm_f64_kernelEPKdS3_S3_Pdmmd
        .type           _ZN8pygpukit3ops2nn20layernorm_f64_kernelEPKdS3_S3_Pdmmd,@function
        .size           _ZN8pygpukit3ops2nn20layernorm_f64_kernelEPKdS3_S3_Pdmmd,(.L_x_295 - _ZN8pygpukit3ops2nn20layernorm_f64_kernelEPKdS3_S3_Pdmmd)
        .other          _ZN8pygpukit3ops2nn20layernorm_f64_kernelEPKdS3_S3_Pdmmd,@"STO_CUDA_ENTRY STV_DEFAULT"
_ZN8pygpukit3ops2nn20layernorm_f64_kernelEPKdS3_S3_Pdmmd:
.text._ZN8pygpukit3ops2nn20layernorm_f64_kernelEPKdS3_S3_Pdmmd:
        /* <DEDUP_REMOVED lines=25> */
.L_x_195:
        /* <DEDUP_REMOVED lines=8> */
[----:B--2---:R-:W-:-:S12]  /*0210*/  DADD R2, R4, R2 ;  /* 0x0000000004027229 */ /* 0x004fd80000000002 */
[----:B------:R-:W-:Y:S05]  /*0220*/  @!P0 BRA `(.L_x_195) ;  /* 0xfffffffc00d88947 */ /* 0x000fea000383ffff */
.L_x_194:
[----:B------:R-:W-:Y:S05]  /*0230*/  BSYNC.RECONVERGENT B0 ;  /* 0x0000000000007941 */ /* 0x000fea0003800200 */
.L_x_193:
[----:B------:R-:W-:Y:S01]  /*0240*/  SHFL.DOWN PT, R5, R3, 0x10, 0x1f ;  /* 0x0a001f0003057f89 */ /* 0x000fe200000e0000 */
[----:B------:R-:W0:Y:S01]  /*0250*/  S2UR UR5, SR_CgaCtaId ;  /* 0x00000000000579c3 */ /* 0x000e220000008800 */
[----:B------:R-:W-:Y:S01]  /*0260*/  UMOV UR4, 0x400 ;  /* 0x0000040000047882 */ /* 0x000fe20000000000 */
[----:B------:R-:W-:Y:S01]  /*0270*/  SHF.R.U32.HI R0, RZ, 0x2, R23 ;  /* 0x00000002ff007819 */ /* 0x000fe20000011617 */
[----:B------:R-:W1:Y:S01]  /*0280*/  SHFL.DOWN PT, R4, R2, 0x10, 0x1f ;  /* 0x0a001f0002047f89 */ /* 0x000e6200000e0000 */
[C---:B------:R-:W-:Y:S02]  /*0290*/  LOP3.LUT P0, R17, R23.reuse, 0x1f, RZ, 0xc0, !PT ;  /* 0x0000001f17117812 */ /* 0x040fe4000780c0ff */
[----:B------:R-:W-:Y:S02]  /*02a0*/  LOP3.LUT R19, R0, 0xf8, RZ, 0xc0, !PT ;  /* 0x000000f800137812 */ /* 0x000fe400078ec0ff */
[----:B------:R-:W-:Y:S01]  /*02b0*/  ISETP.GT.U32.AND P1, PT, R23, 0x1f, PT ;  /* 0x0000001f1700780c */ /* 0x000fe20003f24070 */
[----:B0-----:R-:W-:Y:S01]  /*02c0*/  ULEA UR4, UR5, UR4, 0x18 ;  /* 0x0000000405047291 */ /* 0x001fe2000f8ec0ff */
[----:B-1----:R-:W-:-:S05]  /*02d0*/  DADD R4, R4, R2 ;  /* 0x0000000004047229 */ /* 0x002fca0000000002 */
[----:B------:R-:W-:Y:S02]  /*02e0*/  MOV R0, UR4 ;  /* 0x0000000400007c02 */ /* 0x000fe40008000f00 */
[----:B------:R-:W-:Y:S03]  /*02f0*/  SHFL.DOWN PT, R7, R5, 0x8, 0x1f ;  /* 0x09001f0005077f89 */ /* 0x000fe600000e0000 */
[--C-:B------:R-:W-:Y:S02]  /*0300*/  IMAD.IADD R19, R19, 0x1, R0.reuse ;  /* 0x0000000113137824 */ /* 0x100fe400078e0200 */
[----:B------:R-:W-:Y:S01]  /*0310*/  IMAD R20, R23, 0x8, R0 ;  /* 0x0000000817147824 */ /* 0x000fe200078e0200 */
        /* <DEDUP_REMOVED lines=13> */
[----:B------:R-:W-:-:S05]  /*03f0*/  PLOP3.LUT P0, PT, PT, PT, PT, 0x8, 0x80 ;  /* 0x000000000080781c */ /* 0x000fca0003f0e170 */
[----:B------:R-:W-:Y:S08]  /*0400*/  @P1 BRA `(.L_x_196) ;  /* 0x0000000000e81947 */ /* 0x000ff00003800000 */
[----:B------:R-:W1:Y:S01]  /*0410*/  LDCU UR4, c[0x0][0x360] ;  /* 0x00006c00ff0477ac */ /* 0x000e620008000800 */
[----:B------:R-:W-:Y:S01]  /*0420*/  CS2R R6, SRZ ;  /* 0x0000000000067805 */ /* 0x000fe2000001ff00 */
[----:B-1----:R-:W-:-:S04]  /*0430*/  UIADD3 UR4, UPT, UPT, UR4, 0x1f, URZ ;  /* 0x0000001f04047890 */ /* 0x002fc8000fffe0ff */
[----:B------:R-:W-:-:S06]  /*0440*/  USHF.R.U32.HI UR4, URZ, 0x5, UR4 ;  /* 0x00000005ff047899 */ /* 0x000fcc0008011604 */
[----:B------:R-:W-:Y:S01]  /*0450*/  ISETP.GE.U32.AND P1, PT, R23, UR4, PT ;  /* 0x0000000417007c0c */ /* 0x000fe2000bf26070 */
[----:B------:R-:W-:-:S12]  /*0460*/  UMOV UR4, 0xffffffff ;  /* 0xffffffff00047882 */ /* 0x000fd80000000000 */
[----:B------:R1:W2:Y:S01]  /*0470*/  @!P1 LDS.64 R6, [R20] ;  /* 0x0000000014069984 */ /* 0x0002a20000000a00 */
[----:B------:R-:W-:Y:S05]  /*0480*/  BRA.DIV UR4, `(.L_x_197) ;  /* 0x0000000e046c7947 */ /* 0x000fea000b800000 */
[----:B--2---:R-:W-:Y:S04]  /*0490*/  SHFL.DOWN PT, R9, R7, 0x10, 0x1f ;  /* 0x0a001f0007097f89 */ /* 0x004fe800000e0000 */
[----:B------:R-:W2:Y:S02]  /*04a0*/  SHFL.DOWN PT, R8, R6, 0x10, 0x1f ;  /* 0x0a001f0006087f89 */ /* 0x000ea400000e0000 */
[----:B--2---:R-:W-:-:S07]  /*04b0*/  DADD R8, R8, R6 ;  /* 0x0000000008087229 */ /* 0x004fce0000000006 */
[----:B------:R-:W-:Y:S04]  /*04c0*/  SHFL.DOWN PT, R11, R9, 0x8, 0x1f ;  /* 0x09001f00090b7f89 */ /* 0x000fe800000e0000 */
        /* <DEDUP_REMOVED lines=8> */
[----:B------:R2:W3:Y:S04]  /*0550*/  SHFL.DOWN PT, R8, R7, 0x1, 0x1f ;  /* 0x08201f0007087f89 */ /* 0x0004e800000e0000 */
[----:B------:R2:W4:Y:S02]  /*0560*/  SHFL.DOWN PT, R14, R6, 0x1, 0x1f ;  /* 0x08201f00060e7f89 */ /* 0x00052400000e0000 */
.L_x_223:
[----:B------:R-:W-:Y:S01]  /*0570*/  ISETP.NE.AND P1, PT, R23, RZ, PT ;  /* 0x000000ff1700720c */ /* 0x000fe20003f25270 */
[----:B----4-:R-:W-:Y:S02]  /*0580*/  IMAD.MOV.U32 R4, RZ, RZ, R14 ;  /* 0x000000ffff047224 */ /* 0x010fe400078e000e */
[----:B---3--:R-:W-:-:S06]  /*0590*/  IMAD.MOV.U32 R5, RZ, RZ, R8 ;  /* 0x000000ffff057224 */ /* 0x008fcc00078e0008 */
[----:B------:R-:W-:-:S04]  /*05a0*/  DADD R4, R6, R4 ;  /* 0x0000000006047229 */ /* 0x000fc80000000004 */
[----:B------:R-:W-:Y:S07]  /*05b0*/  @P1 BRA `(.L_x_196) ;  /* 0x00000000007c1947 */ /* 0x000fee0003800000 */
[----:B------:R-:W2:Y:S01]  /*05c0*/  LDCU.64 UR4, c[0x0][0x3a8] ;  /* 0x00007500ff0477ac */ /* 0x000ea20008000a00 */
[----:B0-----:R-:W-:Y:S01]  /*05d0*/  IMAD.MOV.U32 R2, RZ, RZ, 0x1 ;  /* 0x00000001ff027424 */ /* 0x001fe200078e00ff */
[----:B------:R-:W-:Y:S01]  /*05e0*/  FSETP.GEU.AND P1, PT, |R5|, 6.5827683646048100446e-37, PT ;  /* 0x036000000500780b */ /* 0x000fe20003f2e200 */
[----:B------:R-:W-:Y:S01]  /*05f0*/  BSSY.RECONVERGENT B0, `(.L_x_198) ;  /* 0x0000015000007945 */ /* 0x000fe20003800200 */
[----:B--2---:R-:W0:Y:S08]  /*0600*/  I2F.F64.U64 R6, UR4 ;  /* 0x0000000400067d12 */ /* 0x004e300008301800 */
        /* <DEDUP_REMOVED lines=12> */
[----:B------:R-:W-:Y:S01]  /*06d0*/  MOV R11, R5 ;  /* 0x00000005000b7202 */ /* 0x000fe20000000f00 */
[----:B------:R-:W-:Y:S01]  /*06e0*/  IMAD.MOV.U32 R0, RZ, RZ, R4 ;  /* 0x000000ffff007224 */ /* 0x000fe200078e0004 */
[----:B------:R-:W-:Y:S01]  /*06f0*/  MOV R16, 0x720 ;  /* 0x0000072000107802 */ /* 0x000fe20000000f00 */
[----:B------:R-:W-:-:S07]  /*0700*/  IMAD.MOV.U32 R5, RZ, RZ, R7 ;  /* 0x000000ffff057224 */ /* 0x000fce00078e0007 */
[----:B-1----:R-:W-:Y:S05]  /*0710*/  CALL.REL.NOINC `($__internal_7_$__cuda_sm20_div_rn_f64_full) ;  /* 0x0000001000b07944 */ /* 0x002fea0003c00000 */
[----:B------:R-:W-:Y:S02]  /*0720*/  IMAD.MOV.U32 R2, RZ, RZ, R10 ;  /* 0x000000ffff027224 */ /* 0x000fe400078e000a */
[----:B------:R-:W-:-:S07]  /*0730*/  IMAD.MOV.U32 R3, RZ, RZ, R11 ;  /* 0x000000ffff037224 */ /* 0x000fce00078e000b */
.L_x_199:
[----:B------:R-:W-:Y:S05]  /*0740*/  BSYNC.RECONVERGENT B0 ;  /* 0x0000000000007941 */ /* 0x000fea0003800200 */
.L_x_198:
[----:B------:R-:W0:Y:S01]  /*0750*/  S2UR UR5, SR_CgaCtaId ;  /* 0x00000000000579c3 */ /* 0x000e220000008800 */
[----:B------:R-:W-:Y:S01]  /*0760*/  UMOV UR4, 0x400 ;  /* 0x0000040000047882 */ /* 0x000fe20000000000 */
[----:B------:R-:W-:Y:S01]  /*0770*/  PLOP3.LUT P0, PT, PT, PT, PT, 0x80, 0x8 ;  /* 0x000000000008781c */ /* 0x000fe20003f0f070 */
[----:B0-----:R-:W-:-:S06]  /*0780*/  ULEA UR4, UR5, UR4, 0x18 ;  /* 0x0000000405047291 */ /* 0x001fcc000f8ec0ff */
[----:B------:R-:W-:-:S05]  /*0790*/  IMAD.U32 R0, RZ, RZ, UR4 ;  /* 0x00000004ff007e24 */ /* 0x000fca000f8e00ff */
[----:B------:R3:W-:Y:S02]  /*07a0*/  STS.64 [R0+0x100], R2 ;  /* 0x0001000200007388 */ /* 0x0007e40000000a00 */
.L_x_196:
[----:B--2---:R-:W2:Y:S01]  /*07b0*/  LDC.64 R6, c[0x0][0x3a8] ;  /* 0x0000ea00ff067b82 */ /* 0x004ea20000000a00 */
[----:B------:R-:W-:Y:S05]  /*07c0*/  WARPSYNC.ALL ;  /* 0x0000000000007948 */ /* 0x000fea0003800000 */
[----:B------:R-:W-:Y:S01]  /*07d0*/  BSSY.RECONVERGENT B0, `(.L_x_200) ;  /* 0x0000017000007945 */ /* 0x000fe20003800200 */
[----:B0--3--:R-:W-:Y:S01]  /*07e0*/  CS2R R2, SRZ ;  /* 0x0000000000027805 */ /* 0x009fe2000001ff00 */
[----:B------:R-:W-:Y:S01]  /*07f0*/  BAR.SYNC.DEFER_BLOCKING 0x0 ;  /* 0x0000000000007b1d */ /* 0x000fe20000010000 */
[----:B--2---:R-:W-:-:S04]  /*0800*/  ISETP.GE.U32.AND P1, PT, R23, R6, PT ;  /* 0x000000061700720c */ /* 0x004fc80003f26070 */
[----:B------:R-:W-:-:S13]  /*0810*/  ISETP.GE.U32.AND.EX P1, PT, R18, R7, PT, P1 ;  /* 0x000000071200720c */ /* 0x000fda0003f26110 */
[----:B------:R-:W-:Y:S05]  /*0820*/  @P1 BRA `(.L_x_201) ;  /* 0x0000000000441947 */ /* 0x000fea0003800000 */
[----:B------:R0:W2:Y:S01]  /*0830*/  LDS.64 R4, [R0+0x100] ;  /* 0x0001000000047984 */ /* 0x0000a20000000a00 */
[----:B------:R-:W3:Y:S01]  /*0840*/  LDC R13, c[0x0][0x360] ;  /* 0x0000d800ff0d7b82 */ /* 0x000ee20000000800 */
[----:B------:R-:W-:Y:S01]  /*0850*/  IMAD.MOV.U32 R15, RZ, RZ, R23 ;  /* 0x000000ffff0f7224 */ /* 0x000fe200078e0017 */
[----:B------:R-:W-:Y:S01]  /*0860*/  MOV R10, R23 ;  /* 0x00000017000a7202 */ /* 0x000fe20000000f00 */
[----:B------:R-:W-:Y:S01]  /*0870*/  IMAD.MOV.U32 R12, RZ, RZ, R18 ;  /* 0x000000ffff0c7224 */ /* 0x000fe200078e0012 */
[----:B------:R-:W-:-:S07]  /*0880*/  CS2R R2, SRZ ;  /* 0x0000000000027805 */ /* 0x000fce000001ff00 */
.L_x_202:
[----:B------:R-:W-:-:S04]  /*0890*/  LEA R8, P1, R15, UR6, 0x3 ;  /* 0x000000060f087c11 */ /* 0x000fc8000f8218ff */
[----:B------:R-:W-:-:S06]  /*08a0*/  LEA.HI.X R9, R15, UR7, R12, 0x3, P1 ;  /* 0x000000070f097c11 */ /* 0x000fcc00088f1c0c */
[----:B------:R-:W2:Y:S01]  /*08b0*/  LDG.E.64.CONSTANT R8, desc[UR10][R8.64] ;  /* 0x0000000a08087981 */ /* 0x000ea2000c1e9b00 */
[----:B---3--:R-:W-:-:S05]  /*08c0*/  IMAD.IADD R15, R13, 0x1, R10 ;  /* 0x000000010d0f7824 */ /* 0x008fca00078e020a */
[----:B------:R-:W-:Y:S02]  /*08d0*/  ISETP.GE.U32.AND P1, PT, R15, R6, PT ;  /* 0x000000060f00720c */ /* 0x000fe40003f26070 */
[----:B------:R-:W-:-:S04]  /*08e0*/  SHF.R.S32.HI R12, RZ, 0x1f, R15 ;  /* 0x0000001fff0c7819 */ /* 0x000fc8000001140f */
[----:B------:R-:W-:Y:S01]  /*08f0*/  ISETP.GE.U32.AND.EX P1, PT, R12, R7, PT, P1 ;  /* 0x000000070c00720c */ /* 0x000fe20003f26110 */
[----:B--2---:R-:W-:-:S08]  /*0900*/  DADD R10, -R4, R8 ;  /* 0x00000000040a7229 */ /* 0x004fd00000000108 */
[----:B------:R-:W-:Y:S01]  /*0910*/  DFMA R2, R10, R10, R2 ;  /* 0x0000000a0a02722b */ /* 0x000fe20000000002 */
[----:B------:R-:W-:-:S03]  /*0920*/  IMAD.MOV.U32 R10, RZ, RZ, R15 ;  /* 0x000000ffff0a7224 */ /* 0x000fc600078e000f */
[----:B------:R-:W-:Y:S07]  /*0930*/  @!P1 BRA `(.L_x_202) ;  /* 0xfffffffc00d49947 */ /* 0x000fee000383ffff */
.L_x_201:
[----:B------:R-:W-:Y:S05]  /*0940*/  BSYNC.RECONVERGENT B0 ;  /* 0x0000000000007941 */ /* 0x000fea0003800200 */
.L_x_200:
[----:B------:R-:W-:Y:S01]  /*0950*/  SHFL.DOWN PT, R5, R3, 0x10, 0x1f ;  /* 0x0a001f0003057f89 */ /* 0x000fe200000e0000 */
[----:B------:R-:W-:Y:S01]  /*0960*/  ISETP.NE.AND P1, PT, R17, RZ, PT ;  /* 0x000000ff1100720c */ /* 0x000fe20003f25270 */
[----:B------:R-:W-:Y:S02]  /*0970*/  BSSY B0, `(.L_x_203) ;  /* 0x0000034000007945 */ /* 0x000fe40003800000 */
        /* <DEDUP_REMOVED lines=14> */
[----:B------:R2:W-:Y:S01]  /*0a60*/  @!P1 STS.64 [R19], R4 ;  /* 0x0000000413009388 */ /* 0x0005e20000000a00 */
[----:B------:R-:W-:Y:S01]  /*0a70*/  BAR.SYNC.DEFER_BLOCKING 0x0 ;  /* 0x0000000000007b1d */ /* 0x000fe20000010000 */
[----:B------:R-:W-:-:S13]  /*0a80*/  ISETP.GT.U32.AND P1, PT, R23, 0x1f, PT ;  /* 0x0000001f1700780c */ /* 0x000fda0003f24070 */
[----:B--2---:R-:W-:Y:S05]  /*0a90*/  @P1 BRA `(.L_x_204) ;  /* 0x0000000000841947 */ /* 0x004fea0003800000 */
[----:B------:R-:W2:Y:S01]  /*0aa0*/  LDCU UR4, c[0x0][0x360] ;  /* 0x00006c00ff0477ac */ /* 0x000ea20008000800 */
[----:B------:R-:W-:Y:S01]  /*0ab0*/  CS2R R6, SRZ ;  /* 0x0000000000067805 */ /* 0x000fe2000001ff00 */
[----:B--2---:R-:W-:-:S04]  /*0ac0*/  UIADD3 UR4, UPT, UPT, UR4, 0x1f, URZ ;  /* 0x0000001f04047890 */ /* 0x004fc8000fffe0ff */
[----:B------:R-:W-:-:S06]  /*0ad0*/  USHF.R.U32.HI UR4, URZ, 0x5, UR4 ;  /* 0x00000005ff047899 */ /* 0x000fcc0008011604 */
[----:B------:R-:W-:Y:S01]  /*0ae0*/  ISETP.GE.U32.AND P1, PT, R23, UR4, PT ;  /* 0x0000000417007c0c */ /* 0x000fe2000bf26070 */
[----:B------:R-:W-:-:S12]  /*0af0*/  UMOV UR4, 0xffffffff ;  /* 0xffffffff00047882 */ /* 0x000fd80000000000 */
[----:B------:R2:W3:Y:S01]  /*0b00*/  @!P1 LDS.64 R6, [R20] ;  /* 0x0000000014069984 */ /* 0x0004e20000000a00 */
[----:B------:R-:W-:Y:S05]  /*0b10*/  BRA.DIV UR4, `(.L_x_205) ;  /* 0x0000000a04bc7947 */ /* 0x000fea000b800000 */
[----:B---3--:R-:W3:Y:S04]  /*0b20*/  SHFL.DOWN PT, R9, R7, 0x10, 0x1f ;  /* 0x0a001f0007097f89 */ /* 0x008ee800000e0000 */
[----:B------:R-:W4:Y:S01]  /*0b30*/  SHFL.DOWN PT, R8, R6, 0x10, 0x1f ;  /* 0x0a001f0006087f89 */ /* 0x000f2200000e0000 */
[----:B---3--:R-:W-:Y:S02]  /*0b40*/  IMAD.MOV.U32 R3, RZ, RZ, R9 ;  /* 0x000000ffff037224 */ /* 0x008fe400078e0009 */
[----:B----4-:R-:W-:-:S06]  /*0b50*/  IMAD.MOV.U32 R2, RZ, RZ, R8 ;  /* 0x000000ffff027224 */ /* 0x010fcc00078e0008 */
[----:B------:R-:W-:-:S07]  /*0b60*/  DADD R8, R2, R6 ;  /* 0x0000000002087229 */ /* 0x000fce0000000006 */
[----:B------:R-:W3:Y:S04]  /*0b70*/  SHFL.DOWN PT, R11, R9, 0x8, 0x1f ;  /* 0x09001f00090b7f89 */ /* 0x000ee800000e0000 */
[----:B------:R-:W4:Y:S01]  /*0b80*/  SHFL.DOWN PT, R10, R8, 0x8, 0x1f ;  /* 0x09001f00080a7f89 */ /* 0x000f2200000e0000 */
[----:B---3--:R-:W-:Y:S02]  /*0b90*/  IMAD.MOV.U32 R3, RZ, RZ, R11 ;  /* 0x000000ffff037224 */ /* 0x008fe400078e000b */
[----:B----4-:R-:W-:-:S06]  /*0ba0*/  IMAD.MOV.U32 R2, RZ, RZ, R10 ;  /* 0x000000ffff027224 */ /* 0x010fcc00078e000a */
[----:B------:R-:W-:-:S07]  /*0bb0*/  DADD R10, R8, R2 ;  /* 0x00000000080a7229 */ /* 0x000fce0000000002 */
[----:B------:R-:W3:Y:S04]  /*0bc0*/  SHFL.DOWN PT, R13, R11, 0x4, 0x1f ;  /* 0x08801f000b0d7f89 */ /* 0x000ee800000e0000 */
[----:B------:R-:W4:Y:S01]  /*0bd0*/  SHFL.DOWN PT, R12, R10, 0x4, 0x1f ;  /* 0x08801f000a0c7f89 */ /* 0x000f2200000e0000 */
[----:B---3--:R-:W-:Y:S01]  /*0be0*/  IMAD.MOV.U32 R3, RZ, RZ, R13 ;  /* 0x000000ffff037224 */ /* 0x008fe200078e000d */
[----:B----4-:R-:W-:-:S06]  /*0bf0*/  MOV R2, R12 ;  /* 0x0000000c00027202 */ /* 0x010fcc0000000f00 */
[----:B------:R-:W-:-:S07]  /*0c00*/  DADD R12, R10, R2 ;  /* 0x000000000a0c7229 */ /* 0x000fce0000000002 */
[----:B------:R-:W3:Y:S04]  /*0c10*/  SHFL.DOWN PT, R7, R13, 0x2, 0x1f ;  /* 0x08401f000d077f89 */ /* 0x000ee800000e0000 */
[----:B------:R-:W4:Y:S01]  /*0c20*/  SHFL.DOWN PT, R6, R12, 0x2, 0x1f ;  /* 0x08401f000c067f89 */ /* 0x000f2200000e0000 */
[----:B---3--:R-:W-:Y:S02]  /*0c30*/  IMAD.MOV.U32 R3, RZ, RZ, R7 ;  /* 0x000000ffff037224 */ /* 0x008fe400078e0007 */
[----:B----4-:R-:W-:-:S06]  /*0c40*/  IMAD.MOV.U32 R2, RZ, RZ, R6 ;  /* 0x000000ffff027224 */ /* 0x010fcc00078e0006 */
[----:B------:R-:W-:-:S07]  /*0c50*/  DADD R6, R12, R2 ;  /* 0x000000000c067229 */ /* 0x000fce0000000002 */
[----:B------:R3:W4:Y:S04]  /*0c60*/  SHFL.DOWN PT, R8, R7, 0x1, 0x1f ;  /* 0x08201f0007087f89 */ /* 0x00072800000e0000 */
[----:B------:R3:W0:Y:S02]  /*0c70*/  SHFL.DOWN PT, R14, R6, 0x1, 0x1f ;  /* 0x08201f00060e7f89 */ /* 0x00062400000e0000 */
.L_x_234:
[----:B0-----:R-:W-:Y:S02]  /*0c80*/  IMAD.MOV.U32 R4, RZ, RZ, R14 ;  /* 0x000000ffff047224 */ /* 0x001fe400078e000e */
[----:B----4-:R-:W-:-:S06]  /*0c90*/  IMAD.MOV.U32 R5, RZ, RZ, R8 ;  /* 0x000000ffff057224 */ /* 0x010fcc00078e0008 */
[----:B------:R-:W-:-:S11]  /*0ca0*/  DADD R4, R6, R4 ;  /* 0x0000000006047229 */ /* 0x000fd60000000004 */
.L_x_204:
[----:B------:R-:W-:Y:S05]  /*0cb0*/  BSYNC B0 ;  /* 0x0000000000007941 */ /* 0x000fea0003800000 */
.L_x_203:
[----:B------:R-:W-:Y:S05]  /*0cc0*/  @!P0 BRA `(.L_x_206) ;  /* 0x0000000000c88947 */ /* 0x000fea0003800000 */
[----:B------:R-:W3:Y:S01]  /*0cd0*/  LDCU.64 UR4, c[0x0][0x3a8] ;  /* 0x00007500ff0477ac */ /* 0x000ee20008000a00 */
[----:B------:R-:W-:Y:S01]  /*0ce0*/  IMAD.MOV.U32 R2, RZ, RZ, 0x1 ;  /* 0x00000001ff027424 */ /* 0x000fe200078e00ff */
[----:B------:R-:W-:Y:S01]  /*0cf0*/  FSETP.GEU.AND P1, PT, |R5|, 6.5827683646048100446e-37, PT ;  /* 0x036000000500780b */ /* 0x000fe20003f2e200 */
[----:B------:R-:W-:Y:S01]  /*0d00*/  BSSY.RECONVERGENT B0, `(.L_x_207) ;  /* 0x0000015000007945 */ /* 0x000fe20003800200 */
[----:B---3--:R-:W3:Y:S08]  /*0d10*/  I2F.F64.U64 R6, UR4 ;  /* 0x0000000400067d12 */ /* 0x008ef00008301800 */
[----:B---3--:R-:W3:Y:S02]  /*0d20*/  MUFU.RCP64H R3, R7 ;  /* 0x0000000700037308 */ /* 0x008ee40000001800 */
[----:B---3--:R-:W-:-:S08]  /*0d30*/  DFMA R8, -R6, R2, 1 ;  /* 0x3ff000000608742b */ /* 0x008fd00000000102 */
[----:B------:R-:W-:-:S08]  /*0d40*/  DFMA R8, R8, R8, R8 ;  /* 0x000000080808722b */ /* 0x000fd00000000008 */
[----:B------:R-:W-:-:S08]  /*0d50*/  DFMA R8, R2, R8, R2 ;  /* 0x000000080208722b */ /* 0x000fd00000000002 */
[----:B------:R-:W-:-:S08]  /*0d60*/  DFMA R2, -R6, R8, 1 ;  /* 0x3ff000000602742b */ /* 0x000fd00000000108 */
[----:B------:R-:W-:-:S08]  /*0d70*/  DFMA R10, R8, R2, R8 ;  /* 0x00000002080a722b */ /* 0x000fd00000000008 */
[----:B------:R-:W-:-:S08]  /*0d80*/  DMUL R2, R10, R4 ;  /* 0x000000040a027228 */ /* 0x000fd00000000000 */
[----:B------:R-:W-:-:S08]  /*0d90*/  DFMA R8, -R6, R2, R4 ;  /* 0x000000020608722b */ /* 0x000fd00000000104 */
[----:B------:R-:W-:-:S10]  /*0da0*/  DFMA R2, R10, R8, R2 ;  /* 0x000000080a02722b */ /* 0x000fd40000000002 */
[----:B0-----:R-:W-:-:S05]  /*0db0*/  FFMA R0, RZ, R7, R3 ;  /* 0x00000007ff007223 */ /* 0x001fca0000000003 */
[----:B------:R-:W-:-:S13]  /*0dc0*/  FSETP.GT.AND P0, PT, |R0|, 1.469367938527859385e-39, PT ;  /* 0x001000000000780b */ /* 0x000fda0003f04200 */
[----:B------:R-:W-:Y:S05]  /*0dd0*/  @P0 BRA P1, `(.L_x_208) ;  /* 0x00000000001c0947 */ /* 0x000fea0000800000 */
[----:B------:R-:W-:Y:S01]  /*0de0*/  IMAD.MOV.U32 R11, RZ, RZ, R5 ;  /* 0x000000ffff0b7224 */ /* 0x000fe200078e0005 */
[----:B------:R-:W-:Y:S01]  /*0df0*/  MOV R0, R4 ;  /* 0x0000000400007202 */ /* 0x000fe20000000f00 */
[----:B------:R-:W-:Y:S01]  /*0e00*/  IMAD.MOV.U32 R5, RZ, RZ, R7 ;  /* 0x000000ffff057224 */ /* 0x000fe200078e0007 */
[----:B------:R-:W-:-:S07]  /*0e10*/  MOV R16, 0xe30 ;  /* 0x00000e3000107802 */ /* 0x000fce0000000f00 */
[----:B-12---:R-:W-:Y:S05]  /*0e20*/  CALL.REL.NOINC `($__internal_7_$__cuda_sm20_div_rn_f64_full) ;  /* 0x0000000800ec7944 */ /* 0x006fea0003c00000 */
[----:B------:R-:W-:Y:S02]  /*0e30*/  IMAD.MOV.U32 R2, RZ, RZ, R10 ;  /* 0x000000ffff027224 */ /* 0x000fe400078e000a */
[----:B------:R-:W-:-:S07]  /*0e40*/  IMAD.MOV.U32 R3, RZ, RZ, R11 ;  /* 0x000000ffff037224 */ /* 0x000fce00078e000b */
.L_x_208:
[----:B------:R-:W-:Y:S05]  /*0e50*/  BSYNC.RECONVERGENT B0 ;  /* 0x0000000000007941 */ /* 0x000fea0003800200 */
.L_x_207:
[----:B------:R-:W0:Y:S01]  /*0e60*/  LDCU.64 UR4, c[0x0][0x3b0] ;  /* 0x00007600ff0477ac */ /* 0x000e220008000a00 */
[----:B------:R-:W-:Y:S01]  /*0e70*/  IMAD.MOV.U32 R6, RZ, RZ, 0x0 ;  /* 0x00000000ff067424 */ /* 0x000fe200078e00ff */
[----:B------:R-:W-:Y:S01]  /*0e80*/  MOV R7, 0x3fd80000 ;  /* 0x3fd8000000077802 */ /* 0x000fe20000000f00 */
[----:B------:R-:W-:Y:S01]  /*0e90*/  BSSY.RECONVERGENT B0, `(.L_x_209) ;  /* 0x0000010000007945 */ /* 0x000fe20003800200 */
        /* <DEDUP_REMOVED lines=12> */
[----:B-12---:R-:W-:Y:S05]  /*0f60*/  CALL.REL.NOINC `($__internal_8_$__cuda_sm20_drsqrt_f64_slowpath_v2) ;  /* 0x0000001000147944 */ /* 0x006fea0003c00000 */
[----:B------:R-:W-:Y:S02]  /*0f70*/  IMAD.MOV.U32 R2, RZ, RZ, R0 ;  /* 0x000000ffff027224 */ /* 0x000fe400078e0000 */
[----:B------:R-:W-:-:S07]  /*0f80*/  IMAD.MOV.U32 R3, RZ, RZ, R5 ;  /* 0x000000ffff037224 */ /* 0x000fce00078e0005 */
.L_x_210:
[----:B------:R-:W-:Y:S05]  /*0f90*/  BSYNC.RECONVERGENT B0 ;  /* 0x0000000000007941 */ /* 0x000fea0003800200 */
.L_x_209:
[----:B------:R-:W0:Y:S01]  /*0fa0*/  S2UR UR5, SR_CgaCtaId ;  /* 0x00000000000579c3 */ /* 0x000e220000008800 */
[----:B------:R-:W-:Y:S02]  /*0fb0*/  UMOV UR4, 0x400 ;  /* 0x0000040000047882 */ /* 0x000fe40000000000 */
[----:B0-----:R-:W-:-:S06]  /*0fc0*/  ULEA UR4, UR5, UR4, 0x18 ;  /* 0x0000000405047291 */ /* 0x001fcc000f8ec0ff */
[----:B------:R-:W-:-:S05]  /*0fd0*/  IMAD.U32 R0, RZ, RZ, UR4 ;  /* 0x00000004ff007e24 */ /* 0x000fca000f8e00ff */
[----:B------:R4:W-:Y:S02]  /*0fe0*/  STS.64 [R0+0x108], R2 ;  /* 0x0001080200007388 */ /* 0x0009e40000000a00 */
.L_x_206:
[----:B----4-:R-:W4:Y:S01]  /*0ff0*/  LDC.64 R2, c[0x0][0x3a8] ;  /* 0x0000ea00ff027b82 */ /* 0x010f220000000a00 */
[----:B------:R-:W-:Y:S07]  /*1000*/  WARPSYNC.ALL ;  /* 0x0000000000007948 */ /* 0x000fee0003800000 */
[----:B------:R-:W-:Y:S01]  /*1010*/  BAR.SYNC.DEFER_BLOCKING 0x0 ;  /* 0x0000000000007b1d */ /* 0x000fe20000010000 */
[----:B----4-:R-:W-:-:S04]  /*1020*/  ISETP.GE.U32.AND P0, PT, R23, R2, PT ;  /* 0x000000021700720c */ /* 0x010fc80003f06070 */
[----:B------:R-:W-:-:S13]  /*1030*/  ISETP.GE.U32.AND.EX P0, PT, R18, R3, PT, P0 ;  /* 0x000000031200720c */ /* 0x000fda0003f06100 */
[----:B------:R-:W-:Y:S05]  /*1040*/  @P0 EXIT ;  /* 0x000000000000094d */ /* 0x000fea0003800000 */
[----:B---3--:R3:W4:Y:S01]  /*1050*/  LDS.128 R4, [R0+0x100] ;  /* 0x0001000000047984 */ /* 0x0087220000000c00 */
[----:B------:R-:W-:Y:S01]  /*1060*/  BSSY.RECONVERGENT B0, `(.L_x_211) ;  /* 0x000001c000007945 */ /* 0x000fe20003800200 */
[----:B------:R-:W0:Y:S01]  /*1070*/  LDCU UR4, c[0x0][0x360] ;  /* 0x00006c00ff0477ac */ /* 0x000e220008000800 */
[----:B------:R-:W0:Y:S01]  /*1080*/  LDCU.64 UR14, c[0x0][0x388] ;  /* 0x00007100ff0e77ac */ /* 0x000e220008000a00 */
[----:B------:R-:W0:Y:S02]  /*1090*/  LDCU.128 UR16, c[0x0][0x390] ;  /* 0x00007200ff1077ac */ /* 0x000e240008000c00 */
.L_x_212:
[C---:B------:R-:W-:Y:S01]  /*10a0*/  IMAD.SHL.U32 R12, R23.reuse, 0x8, RZ ;  /* 0x00000008170c7824 */ /* 0x040fe200078e00ff */
[----:B0--3--:R-:W-:-:S04]  /*10b0*/  SHF.L.U64.HI R0, R23, 0x3, R18 ;  /* 0x0000000317007819 */ /* 0x009fc80000010212 */
[----:B------:R-:W-:-:S04]  /*10c0*/  IADD3 R14, P0, PT, R12, UR6, RZ ;  /* 0x000000060c0e7c10 */ /* 0x000fc8000ff1e0ff */
[----:B------:R-:W-:-:S05]  /*10d0*/  IADD3.X R15, PT, PT, R0, UR7, RZ, P0, !PT ;  /* 0x00000007000f7c10 */ /* 0x000fca00087fe4ff */
[----:B------:R0:W4:Y:S01]  /*10e0*/  LDG.E.64.CONSTANT R10, desc[UR10][R14.64] ;  /* 0x0000000a0e0a7981 */ /* 0x000122000c1e9b00 */
[C---:B------:R-:W-:Y:S02]  /*10f0*/  IADD3 R16, P0, PT, R12.reuse, UR14, RZ ;  /* 0x0000000e0c107c10 */ /* 0x040fe4000ff1e0ff */
[----:B------:R-:W-:Y:S02]  /*1100*/  IADD3 R12, P1, PT, R12, UR16, RZ ;  /* 0x000000100c0c7c10 */ /* 0x000fe4000ff3e0ff */
[C---:B------:R-:W-:Y:S02]  /*1110*/  IADD3.X R17, PT, PT, R0.reuse, UR15, RZ, P0, !PT ;  /* 0x0000000f00117c10 */ /* 0x040fe400087fe4ff */
[----:B------:R-:W-:-:S03]  /*1120*/  IADD3.X R13, PT, PT, R0, UR17, RZ, P1, !PT ;  /* 0x00000011000d7c10 */ /* 0x000fc60008ffe4ff */
[----:B------:R-:W3:Y:S04]  /*1130*/  LDG.E.64.CONSTANT R8, desc[UR10][R16.64] ;  /* 0x0000000a10087981 */ /* 0x000ee8000c1e9b00 */
[----:B------:R-:W3:Y:S01]  /*1140*/  LDG.E.64.CONSTANT R12, desc[UR10][R12.64] ;  /* 0x0000000a0c0c7981 */ /* 0x000ee2000c1e9b00 */
[C---:B------:R-:W-:Y:S01]  /*1150*/  IADD3 R0, P0, PT, R23.reuse, UR12, RZ ;  /* 0x0000000c17007c10 */ /* 0x040fe2000ff1e0ff */
[----:B------:R-:W-:-:S03]  /*1160*/  VIADD R23, R23, UR4 ;  /* 0x0000000417177c36 */ /* 0x000fc60008000000 */
[----:B------:R-:W-:Y:S02]  /*1170*/  IADD3.X R19, PT, PT, R18, UR8, RZ, P0, !PT ;  /* 0x0000000812137c10 */ /* 0x000fe400087fe4ff */
[C---:B0-----:R-:W-:Y:S02]  /*1180*/  LEA R14, P0, R0.reuse, UR18, 0x3 ;  /* 0x00000012000e7c11 */ /* 0x041fe4000f8018ff */
[----:B------:R-:W-:Y:S02]  /*1190*/  SHF.R.S32.HI R18, RZ, 0x1f, R23 ;  /* 0x0000001fff127819 */ /* 0x000fe40000011417 */
[----:B------:R-:W-:Y:S02]  /*11a0*/  LEA.HI.X R15, R0, UR19, R19, 0x3, P0 ;  /* 0x00000013000f7c11 */ /* 0x000fe400080f1c13 */
[----:B------:R-:W-:-:S04]  /*11b0*/  ISETP.GE.U32.AND P0, PT, R23, R2, PT ;  /* 0x000000021700720c */ /* 0x000fc80003f06070 */
[----:B------:R-:W-:Y:S01]  /*11c0*/  ISETP.GE.U32.AND.EX P0, PT, R18, R3, PT, P0 ;  /* 0x000000031200720c */ /* 0x000fe20003f06100 */
[----:B----4-:R-:W-:-:S08]  /*11d0*/  DADD R10, -R4, R10 ;  /* 0x00000000040a7229 */ /* 0x010fd0000000010a */
[----:B------:R-:W-:-:S08]  /*11e0*/  DMUL R10, R10, R6 ;  /* 0x000000060a0a7228 */ /* 0x000fd00000000000 */
[----:B---3--:R-:W-:-:S07]  /*11f0*/  DFMA R8, R10, R8, R12 ;  /* 0x000000080a08722b */ /* 0x008fce000000000c */
[----:B------:R0:W-:Y:S01]  /*1200*/  STG.E.64 desc[UR10][R14.64], R8 ;  /* 0x000000080e007986 */ /* 0x0001e2000c101b0a */
[----:B------:R-:W-:Y:S05]  /*1210*/  @!P0 BRA `(.L_x_212) ;  /* 0xfffffffc00a08947 */ /* 0x000fea000383ffff */
[----:B------:R-:W-:Y:S05]  /*1220*/  BSYNC.RECONVERGENT B0 ;  /* 0x0000000000007941 */ /* 0x000fea0003800200 */
.L_x_211:
[----:B------:R-:W-:Y:S05]  /*1230*/  EXIT ;  /* 0x000000000000794d */ /* 0x000fea0003800000 */
.L_x_197:
[----:B--2---:R-:W-:Y:S01]  /*1240*/  MOV R5, R7 ;  /* 0x0000000700057202 */ /* 0x004fe20000000f00 */
[----:B------:R-:W-:Y:S02]  /*1250*/  IMAD.MOV.U32 R4, RZ, RZ, 0x10 ;  /* 0x00000010ff047424 */ /* 0x000fe400078e00ff */
[----:B0-----:R-:W-:Y:S02]  /*1260*/  IMAD.MOV.U32 R3, RZ, RZ, 0x1f ;  /* 0x0000001fff037424 */ /* 0x001fe400078e00ff */
[----:B------:R-:W-:-:S07]  /*1270*/  IMAD.MOV.U32 R2, RZ, RZ, -0x1 ;  /* 0xffffffffff027424 */ /* 0x000fce00078e00ff */
[----:B-1----:R-:W-:Y:S05]  /*1280*/  WARPSYNC.COLLECTIVE R2, `(.L_x_213) ;  /* 0x0000000002087348 */ /* 0x002fea0003c00000 */
[----:B------:R0:W2:Y:S02]  /*1290*/  SHFL.DOWN P1, R14, R5, R4, R3 ;  /* 0x08000004050e7389 */ /* 0x0000a40000020003 */
[----:B012---:R-:W-:Y:S05]  /*12a0*/  ENDCOLLECTIVE ;  /* 0x000000000000791b */ /* 0x007fea0003800000 */
.L_x_213:
[----:B------:R-:W-:Y:S02]  /*12b0*/  IMAD.MOV.U32 R5, RZ, RZ, R6 ;  /* 0x000000ffff057224 */ /* 0x000fe400078e0006 */
[----:B------:R-:W-:-:S07]  /*12c0*/  IMAD.MOV.U32 R9, RZ, RZ, R14 ;  /* 0x000000ffff097224 */ /* 0x000fce00078e000e */
[----:B------:R-:W-:Y:S05]  /*12d0*/  WARPSYNC.COLLECTIVE R2, `(.L_x_214) ;  /* 0x0000000002087348 */ /* 0x000fea0003c00000 */
[----:B------:R0:W1:Y:S02]  /*12e0*/  SHFL.DOWN P1, R14, R5, R4, R3 ;  /* 0x08000004050e7389 */ /* 0x0000640000020003 */
[----:B01----:R-:W-:Y:S05]  /*12f0*/  ENDCOLLECTIVE ;  /* 0x000000000000791b */ /* 0x003fea0003800000 */
.L_x_214:
[----:B------:R-:W-:Y:S02]  /*1300*/  IMAD.MOV.U32 R4, RZ, RZ, 0x8 ;  /* 0x00000008ff047424 */ /* 0x000fe400078e00ff */
[----:B------:R-:W-:-:S06]  /*1310*/  IMAD.MOV.U32 R8, RZ, RZ, R14 ;  /* 0x000000ffff087224 */ /* 0x000fcc00078e000e */
[----:B------:R-:W-:-:S10]  /*1320*/  DADD R8, R8, R6 ;  /* 0x0000000008087229 */ /* 0x000fd40000000006 */
[----:B------:R-:W-:-:S07]  /*1330*/  MOV R5, R9 ;  /* 0x0000000900057202 */ /* 0x000fce0000000f00 */
[----:B------:R-:W-:Y:S05]  /*1340*/  WARPSYNC.COLLECTIVE R2, `(.L_x_215) ;  /* 0x0000000002087348 */ /* 0x000fea0003c00000 */
[----:B------:R0:W1:Y:S02]  /*1350*/  SHFL.DOWN P1, R14, R5, R4, R3 ;  /* 0x08000004050e7389 */ /* 0x0000640000020003 */
[----:B01----:R-:W-:Y:S05]  /*1360*/  ENDCOLLECTIVE ;  /* 0x000000000000791b */ /* 0x003fea0003800000 */
.L_x_215:
[----:B------:R-:W-:Y:S02]  /*1370*/  IMAD.MOV.U32 R5, RZ, RZ, R8 ;  /* 0x000000ffff057224 */ /* 0x000fe400078e0008 */
[----:B------:R-:W-:-:S07]  /*1380*/  IMAD.MOV.U32 R11, RZ, RZ, R14 ;  /* 0x000000ffff0b7224 */ /* 0x000fce00078e000e */
[----:B------:R-:W-:Y:S05]  /*1390*/  WARPSYNC.COLLECTIVE R2, `(.L_x_216) ;  /* 0x0000000002087348 */ /* 0x000fea0003c00000 */
[----:B------:R0:W1:Y:S02]  /*13a0*/  SHFL.DOWN P1, R14, R5, R4, R3 ;  /* 0x08000004050e7389 */ /* 0x0000640000020003 */
[----:B01----:R-:W-:Y:S05]  /*13b0*/  ENDCOLLECTIVE ;  /* 0x000000000000791b */ /* 0x003fea0003800000 */
.L_x_216:
[----:B------:R-:W-:Y:S01]  /*13c0*/  MOV R4, 0x4 ;  /* 0x0000000400047802 */ /* 0x000fe20000000f00 */
[----:B------:R-:W-:-:S06]  /*13d0*/  IMAD.MOV.U32 R10, RZ, RZ, R14 ;  /* 0x000000ffff0a7224 */ /* 0x000fcc00078e000e */
[----:B------:R-:W-:-:S10]  /*13e0*/  DADD R10, R8, R10 ;  /* 0x00000000080a7229 */ /* 0x000fd4000000000a */
[----:B------:R-:W-:-:S07]  /*13f0*/  IMAD.MOV.U32 R5, RZ, RZ, R11 ;  /* 0x000000ffff057224 */ /* 0x000fce00078e000b */
[----:B------:R-:W-:Y:S05]  /*1400*/  WARPSYNC.COLLECTIVE R2, `(.L_x_217) ;  /* 0x0000000002087348 */ /* 0x000fea0003c00000 */
[----:B------:R0:W1:Y:S02]  /*1410*/  SHFL.DOWN P1, R14, R5, R4, R3 ;  /* 0x08000004050e7389 */ /* 0x0000640000020003 */
[----:B01----:R-:W-:Y:S05]  /*1420*/  ENDCOLLECTIVE ;  /* 0x000000000000791b */ /* 0x003fea0003800000 */
.L_x_217:
[----:B------:R-:W-:Y:S02]  /*1430*/  IMAD.MOV.U32 R5, RZ, RZ, R10 ;  /* 0x000000ffff057224 */ /* 0x000fe400078e000a */
[----:B------:R-:W-:-:S07]  /*1440*/  IMAD.MOV.U32 R13, RZ, RZ, R14 ;  /* 0x000000ffff0d7224 */ /* 0x000fce00078e000e */
[----:B------:R-:W-:Y:S05]  /*1450*/  WARPSYNC.COLLECTIVE R2, `(.L_x_218) ;  /* 0x0000000002087348 */ /* 0x000fea0003c00000 */
[----:B------:R0:W1:Y:S02]  /*1460*/  SHFL.DOWN P1, R14, R5, R4, R3 ;  /* 0x08000004050e7389 */ /* 0x0000640000020003 */
[----:B01----:R-:W-:Y:S05]  /*1470*/  ENDCOLLECTIVE ;  /* 0x000000000000791b */ /* 0x003fea0003800000 */
.L_x_218:
[----:B------:R-:W-:Y:S02]  /*1480*/  IMAD.MOV.U32 R4, RZ, RZ, 0x2 ;  /* 0x00000002ff047424 */ /* 0x000fe400078e00ff */
[----:B------:R-:W-:-:S06]  /*1490*/  IMAD.MOV.U32 R12, RZ, RZ, R14 ;  /* 0x000000ffff0c7224 */ /* 0x000fcc00078e000e */
[----:B------:R-:W-:-:S10]  /*14a0*/  DADD R12, R10, R12 ;  /* 0x000000000a0c7229 */ /* 0x000fd4000000000c */
[----:B------:R-:W-:-:S07]  /*14b0*/  IMAD.MOV.U32 R5, RZ, RZ, R13 ;  /* 0x000000ffff057224 */ /* 0x000fce00078e000d */
[----:B------:R-:W-:Y:S05]  /*14c0*/  WARPSYNC.COLLECTIVE R2, `(.L_x_219) ;  /* 0x0000000002087348 */ /* 0x000fea0003c00000 */
[----:B------:R0:W1:Y:S02]  /*14d0*/  SHFL.DOWN P1, R14, R5, R4, R3 ;  /* 0x08000004050e7389 */ /* 0x0000640000020003 */
[----:B01----:R-:W-:Y:S05]  /*14e0*/  ENDCOLLECTIVE ;  /* 0x000000000000791b */ /* 0x003fea0003800000 */
.L_x_219:
[----:B------:R-:W-:Y:S01]  /*14f0*/  IMAD.MOV.U32 R5, RZ, RZ, R12 ;  /* 0x000000ffff057224 */ /* 0x000fe200078e000c */
[----:B------:R-:W-:-:S07]  /*1500*/  MOV R7, R14 ;  /* 0x0000000e00077202 */ /* 0x000fce0000000f00 */
[----:B------:R-:W-:Y:S05]  /*1510*/  WARPSYNC.COLLECTIVE R2, `(.L_x_220) ;  /* 0x0000000002087348 */ /* 0x000fea0003c00000 */
[----:B------:R0:W1:Y:S02]  /*1520*/  SHFL.DOWN P1, R14, R5, R4, R3 ;  /* 0x08000004050e7389 */ /* 0x0000640000020003 */
[----:B01----:R-:W-:Y:S05]  /*1530*/  ENDCOLLECTIVE ;  /* 0x000000000000791b */ /* 0x003fea0003800000 */
.L_x_220:
[----:B------:R-:W-:Y:S02]  /*1540*/  IMAD.MOV.U32 R4, RZ, RZ, 0x1 ;  /* 0x00000001ff047424 */ /* 0x000fe400078e00ff */
[----:B------:R-:W-:-:S06]  /*1550*/  IMAD.MOV.U32 R6, RZ, RZ, R14 ;  /* 0x000000ffff067224 */ /* 0x000fcc00078e000e */
[----:B------:R-:W-:-:S10]  /*1560*/  DADD R6, R12, R6 ;  /* 0x000000000c067229 */ /* 0x000fd40000000006 */
[----:B------:R-:W-:-:S07]  /*1570*/  IMAD.MOV.U32 R5, RZ, RZ, R7 ;  /* 0x000000ffff057224 */ /* 0x000fce00078e0007 */
[----:B------:R-:W-:Y:S05]  /*1580*/  WARPSYNC.COLLECTIVE R2, `(.L_x_221) ;  /* 0x0000000002087348 */ /* 0x000fea0003c00000 */
[----:B------:R0:W1:Y:S02]  /*1590*/  SHFL.DOWN P1, R14, R5, R4, R3 ;  /* 0x08000004050e7389 */ /* 0x0000640000020003 */
[----:B01----:R-:W-:Y:S05]  /*15a0*/  ENDCOLLECTIVE ;  /* 0x000000000000791b */ /* 0x003fea0003800000 */
.L_x_221:
[----:B------:R-:W-:Y:S01]  /*15b0*/  MOV R5, R6 ;  /* 0x0000000600057202 */ /* 0x000fe20000000f00 */
[----:B------:R-:W-:-:S07]  /*15c0*/  IMAD.MOV.U32 R8, RZ, RZ, R14 ;  /* 0x000000ffff087224 */ /* 0x000fce00078e000e */
[----:B------:R-:W-:Y:S05]  /*15d0*/  WARPSYNC.COLLECTIVE R2, `(.L_x_222) ;  /* 0x0000000002087348 */ /* 0x000fea0003c00000 */
[----:B------:R0:W1:Y:S02]  /*15e0*/  SHFL.DOWN P1, R14, R5, R4, R3 ;  /* 0x08000004050e7389 */ /* 0x0000640000020003 */
[----:B01----:R-:W-:Y:S05]  /*15f0*/  ENDCOLLECTIVE ;  /* 0x000000000000791b */ /* 0x003fea0003800000 */
.L_x_222:
[----:B------:R-:W-:Y:S05]  /*1600*/  BRA `(.L_x_223) ;  /* 0xffffffec00d87947 */ /* 0x000fea000383ffff */
.L_x_205:
[----:B---3--:R-:W-:Y:S02]  /*1610*/  IMAD.MOV.U32 R5, RZ, RZ, R7 ;  /* 0x000000ffff057224 */ /* 0x008fe400078e0007 */
[----:B------:R-:W-:Y:S02]  /*1620*/  IMAD.MOV.U32 R4, RZ, RZ, 0x10 ;  /* 0x00000010ff047424 */ /* 0x000fe400078e00ff */
[----:B------:R-:W-:Y:S02]  /*1630*/  IMAD.MOV.U32 R3, RZ, RZ, 0x1f ;  /* 0x0000001fff037424 */ /* 0x000fe400078e00ff */
[----:B------:R-:W-:-:S07]  /*1640*/  IMAD.MOV.U32 R2, RZ, RZ, -0x1 ;  /* 0xffffffffff027424 */ /* 0x000fce00078e00ff */
[----:B012---:R-:W-:Y:S05]  /*1650*/  WARPSYNC.COLLECTIVE R2, `(.L_x_224) ;  /* 0x0000000002087348 */ /* 0x007fea0003c00000 */
[----:B------:R3:W4:Y:S02]  /*1660*/  SHFL.DOWN P1, R14, R5, R4, R3 ;  /* 0x08000004050e7389 */ /* 0x0007240000020003 */
[----:B01234-:R-:W-:Y:S05]  /*1670*/  ENDCOLLECTIVE ;  /* 0x000000000000791b */ /* 0x01ffea0003800000 */
.L_x_224:
[----:B------:R-:W-:Y:S01]  /*1680*/  MOV R5, R6 ;  /* 0x0000000600057202 */ /* 0x000fe20000000f00 */
[----:B------:R-:W-:-:S07]  /*1690*/  IMAD.MOV.U32 R9, RZ, RZ, R14 ;  /* 0x000000ffff097224 */ /* 0x000fce00078e000e */
[----:B------:R-:W-:Y:S05]  /*16a0*/  WARPSYNC.COLLECTIVE R2, `(.L_x_225) ;  /* 0x0000000002087348 */ /* 0x000fea0003c00000 */
[----:B------:R0:W1:Y:S02]  /*16b0*/  SHFL.DOWN P1, R14, R5, R4, R3 ;  /* 0x08000004050e7389 */ /* 0x0000640000020003 */
[----:B01----:R-:W-:Y:S05]  /*16c0*/  ENDCOLLECTIVE ;  /* 0x000000000000791b */ /* 0x003fea0003800000 */
.L_x_225:
[----:B------:R-:W-:Y:S02]  /*16d0*/  IMAD.MOV.U32 R4, RZ, RZ, 0x8 ;  /* 0x00000008ff047424 */ /* 0x000fe400078e00ff */
[----:B------:R-:W-:-:S06]  /*16e0*/  IMAD.MOV.U32 R8, RZ, RZ, R14 ;  /* 0x000000ffff087224 */ /* 0x000fcc00078e000e */
[----:B------:R-:W-:-:S10]  /*16f0*/  DADD R8, R8, R6 ;  /* 0x0000000008087229 */ /* 0x000fd40000000006 */
[----:B------:R-:W-:-:S07]  /*1700*/  IMAD.MOV.U32 R5, RZ, RZ, R9 ;  /* 0x000000ffff057224 */ /* 0x000fce00078e0009 */
[----:B------:R-:W-:Y:S05]  /*1710*/  WARPSYNC.COLLECTIVE R2, `(.L_x_226) ;  /* 0x0000000002087348 */ /* 0x000fea0003c00000 */
[----:B------:R0:W1:Y:S02]  /*1720*/  SHFL.DOWN P1, R14, R5, R4, R3 ;  /* 0x08000004050e7389 */ /* 0x0000640000020003 */
[----:B01----:R-:W-:Y:S05]  /*1730*/  ENDCOLLECTIVE ;  /* 0x000000000000791b */ /* 0x003fea0003800000 */
.L_x_226:
[----:B------:R-:W-:Y:S02]  /*1740*/  IMAD.MOV.U32 R5, RZ, RZ, R8 ;  /* 0x000000ffff057224 */ /* 0x000fe400078e0008 */
[----:B------:R-:W-:-:S07]  /*1750*/  IMAD.MOV.U32 R11, RZ, RZ, R14 ;  /* 0x000000ffff0b7224 */ /* 0x000fce00078e000e */
[----:B------:R-:W-:Y:S05]  /*1760*/  WARPSYNC.COLLECTIVE R2, `(.L_x_227) ;  /* 0x0000000002087348 */ /* 0x000fea0003c00000 */
[----:B------:R0:W1:Y:S02]  /*1770*/  SHFL.DOWN P1, R14, R5, R4, R3 ;  /* 0x08000004050e7389 */ /* 0x0000640000020003 */
[----:B01----:R-:W-:Y:S05]  /*1780*/  ENDCOLLECTIVE ;  /* 0x000000000000791b */ /* 0x003fea0003800000 */
.L_x_227:
[----:B------:R-:W-:Y:S01]  /*1790*/  IMAD.MOV.U32 R4, RZ, RZ, 0x4 ;  /* 0x00000004ff047424 */ /* 0x000fe200078e00ff */
[----:B------:R-:W-:-:S06]  /*17a0*/  MOV R10, R14 ;  /* 0x0000000e000a7202 */ /* 0x000fcc0000000f00 */
[----:B------:R-:W-:-:S10]  /*17b0*/  DADD R10, R8, R10 ;  /* 0x00000000080a7229 */ /* 0x000fd4000000000a */
[----:B------:R-:W-:-:S07]  /*17c0*/  IMAD.MOV.U32 R5, RZ, RZ, R11 ;  /* 0x000000ffff057224 */ /* 0x000fce00078e000b */
[----:B------:R-:W-:Y:S05]  /*17d0*/  WARPSYNC.COLLECTIVE R2, `(.L_x_228) ;  /* 0x0000000002087348 */ /* 0x000fea0003c00000 */
[----:B------:R0:W1:Y:S02]  /*17e0*/  SHFL.DOWN P1, R14, R5, R4, R3 ;  /* 0x08000004050e7389 */ /* 0x0000640000020003 */
[----:B01----:R-:W-:Y:S05]  /*17f0*/  ENDCOLLECTIVE ;  /* 0x000000000000791b */ /* 0x003fea0003800000 */
.L_x_228:
[----:B------:R-:W-:Y:S02]  /*1800*/  IMAD.MOV.U32 R5, RZ, RZ, R10 ;  /* 0x000000ffff057224 */ /* 0x000fe400078e000a */
[----:B------:R-:W-:-:S07]  /*1810*/  IMAD.MOV.U32 R13, RZ, RZ, R14 ;  /* 0x000000ffff0d7224 */ /* 0x000fce00078e000e */
[----:B------:R-:W-:Y:S05]  /*1820*/  WARPSYNC.COLLECTIVE R2, `(.L_x_229) ;  /* 0x0000000002087348 */ /* 0x000fea0003c00000 */
[----:B------:R0:W1:Y:S02]  /*1830*/  SHFL.DOWN P1, R14, R5, R4, R3 ;  /* 0x08000004050e7389 */ /* 0x0000640000020003 */
[----:B01----:R-:W-:Y:S05]  /*1840*/  ENDCOLLECTIVE ;  /* 0x000000000000791b */ /* 0x003fea0003800000 */
.L_x_229:
[----:B------:R-:W-:Y:S02]  /*1850*/  IMAD.MOV.U32 R4, RZ, RZ, 0x2 ;  /* 0x00000002ff047424 */ /* 0x000fe400078e00ff */
[----:B------:R-:W-:-:S06]  /*1860*/  IMAD.MOV.U32 R12, RZ, RZ, R14 ;  /* 0x000000ffff0c7224 */ /* 0x000fcc00078e000e */
[----:B------:R-:W-:-:S10]  /*1870*/  DADD R12, R10, R12 ;  /* 0x000000000a0c7229 */ /* 0x000fd4000000000c */
[----:B------:R-:W-:-:S07]  /*1880*/  MOV R5, R13 ;  /* 0x0000000d00057202 */ /* 0x000fce0000000f00 */
[----:B------:R-:W-:Y:S05]  /*1890*/  WARPSYNC.COLLECTIVE R2, `(.L_x_230) ;  /* 0x0000000002087348 */ /* 0x000fea0003c00000 */
[----:B------:R0:W1:Y:S02]  /*18a0*/  SHFL.DOWN P1, R14, R5, R4, R3 ;  /* 0x08000004050e7389 */ /* 0x0000640000020003 */
[----:B01----:R-:W-:Y:S05]  /*18b0*/  ENDCOLLECTIVE ;  /* 0x000000000000791b */ /* 0x003fea0003800000 */
.L_x_230:
[----:B------:R-:W-:Y:S02]  /*18c0*/  IMAD.MOV.U32 R5, RZ, RZ, R12 ;  /* 0x000000ffff057224 */ /* 0x000fe400078e000c */
[----:B------:R-:W-:-:S07]  /*18d0*/  IMAD.MOV.U32 R7, RZ, RZ, R14 ;  /* 0x000000ffff077224 */ /* 0x000fce00078e000e */
[----:B------:R-:W-:Y:S05]  /*18e0*/  WARPSYNC.COLLECTIVE R2, `(.L_x_231) ;  /* 0x0000000002087348 */ /* 0x000fea0003c00000 */
[----:B------:R0:W1:Y:S02]  /*18f0*/  SHFL.DOWN P1, R14, R5, R4, R3 ;  /* 0x08000004050e7389 */ /* 0x0000640000020003 */
[----:B01----:R-:W-:Y:S05]  /*1900*/  ENDCOLLECTIVE ;  /* 0x000000000000791b */ /* 0x003fea0003800000 */
.L_x_231:
[----:B------:R-:W-:Y:S01]  /*1910*/  MOV R4, 0x1 ;  /* 0x0000000100047802 */ /* 0x000fe20000000f00 */
[----:B------:R-:W-:-:S06]  /*1920*/  IMAD.MOV.U32 R6, RZ, RZ, R14 ;  /* 0x000000ffff067224 */ /* 0x000fcc00078e000e */
[----:B------:R-:W-:-:S10]  /*1930*/  DADD R6, R12, R6 ;  /* 0x000000000c067229 */ /* 0x000fd40000000006 */
[----:B------:R-:W-:-:S07]  /*1940*/  IMAD.MOV.U32 R5, RZ, RZ, R7 ;  /* 0x000000ffff057224 */ /* 0x000fce00078e0007 */
[----:B------:R-:W-:Y:S05]  /*1950*/  WARPSYNC.COLLECTIVE R2, `(.L_x_232) ;  /* 0x0000000002087348 */ /* 0x000fea0003c00000 */
[----:B------:R0:W1:Y:S02]  /*1960*/  SHFL.DOWN P1, R14, R5, R4, R3 ;  /* 0x08000004050e7389 */ /* 0x0000640000020003 */
[----:B01----:R-:W-:Y:S05]  /*1970*/  ENDCOLLECTIVE ;  /* 0x000000000000791b */ /* 0x003fea0003800000 */
.L_x_232:
[----:B------:R-:W-:Y:S02]  /*1980*/  IMAD.MOV.U32 R5, RZ, RZ, R6 ;  /* 0x000000ffff057224 */ /* 0x000fe400078e0006 */
[----:B------:R-:W-:-:S07]  /*1990*/  IMAD.MOV.U32 R8, RZ, RZ, R14 ;  /* 0x000000ffff087224 */ /* 0x000fce00078e000e */
[----:B------:R-:W-:Y:S05]  /*19a0*/  WARPSYNC.COLLECTIVE R2, `(.L_x_233) ;  /* 0x0000000002087348 */ /* 0x000fea0003c00000 */
[----:B------:R0:W1:Y:S02]  /*19b0*/  SHFL.DOWN P1, R14, R5, R4, R3 ;  /* 0x08000004050e7389 */ /* 0x0000640000020003 */
[----:B01----:R-:W-:Y:S05]  /*19c0*/  ENDCOLLECTIVE ;  /* 0x000000000000791b */ /* 0x003fea0003800000 */
.L_x_233:
[----:B------:R-:W-:Y:S05]  /*19d0*/  BRA `(.L_x_234) ;  /* 0xfffffff000a87947 */ /* 0x000fea000383ffff */
        .weak           $__internal_7_$__cuda_sm20_div_rn_f64_full
        .type           $__internal_7_$__cuda_sm20_div_rn_f64_full,@function
        .size           $__internal_7_$__cuda_sm20_div_rn_f64_full,($__internal_8_$__cuda_sm20_drsqrt_f64_slowpath_v2 - $__internal_7_$__cuda_sm20_div_rn_f64_full)
$__internal_7_$__cuda_sm20_div_rn_f64_full:
[C---:B------:R-:W-:Y:S01]  /*19e0*/  FSETP.GEU.AND P0, PT, |R5|.reuse, 1.469367938527859385e-39, PT ;  /* 0x001000000500780b */ /* 0x040fe20003f0e200 */
[--C-:B------:R-:W-:Y:S01]  /*19f0*/  IMAD.MOV.U32 R4, RZ, RZ, R6.reuse ;  /* 0x000000ffff047224 */ /* 0x100fe200078e0006 */
[----:B------:R-:W-:Y:S01]  /*1a00*/  LOP3.LUT R2, R5, 0x800fffff, RZ, 0xc0, !PT ;  /* 0x800fffff05027812 */ /* 0x000fe200078ec0ff */
[----:B------:R-:W-:Y:S01]  /*1a10*/  IMAD.MOV.U32 R8, RZ, RZ, 0x1 ;  /* 0x00000001ff087424 */ /* 0x000fe200078e00ff */
[----:B------:R-:W-:Y:S01]  /*1a20*/  MOV R7, R11 ;  /* 0x0000000b00077202 */ /* 0x000fe20000000f00 */
[----:B------:R-:W-:Y:S01]  /*1a30*/  BSSY.RECONVERGENT B1, `(.L_x_235) ;  /* 0x0000055000017945 */ /* 0x000fe20003800200 */
[----:B------:R-:W-:Y:S01]  /*1a40*/  LOP3.LUT R3, R2, 0x3ff00000, RZ, 0xfc, !PT ;  /* 0x3ff0000002037812 */ /* 0x000fe200078efcff */
[----:B------:R-:W-:Y:S01]  /*1a50*/  IMAD.MOV.U32 R2, RZ, RZ, R6 ;  /* 0x000000ffff027224 */ /* 0x000fe200078e0006 */
[C---:B------:R-:W-:Y:S01]  /*1a60*/  FSETP.GEU.AND P2, PT, |R7|.reuse, 1.469367938527859385e-39, PT ;  /* 0x001000000700780b */ /* 0x040fe20003f4e200 */
[----:B------:R-:W-:Y:S01]  /*1a70*/  IMAD.MOV.U32 R6, RZ, RZ, R0 ;  /* 0x000000ffff067224 */ /* 0x000fe200078e0000 */
[----:B------:R-:W-:-:S02]  /*1a80*/  LOP3.LUT R21, R7, 0x7ff00000, RZ, 0xc0, !PT ;  /* 0x7ff0000007157812 */ /* 0x000fc400078ec0ff */
[----:B------:R-:W-:Y:S01]  /*1a90*/  LOP3.LUT R22, R5, 0x7ff00000, RZ, 0xc0, !PT ;  /* 0x7ff0000005167812 */ /* 0x000fe200078ec0ff */
[----:B------:R-:W-:Y:S02]  /*1aa0*/  @!P0 DMUL R2, R4, 8.98846567431157953865e+307 ;  /* 0x7fe0000004028828 */ /* 0x000fe40000000000 */
[----:B------:R-:W-:Y:S01]  /*1ab0*/  IMAD.MOV.U32 R24, RZ, RZ, R21 ;  /* 0x000000ffff187224 */ /* 0x000fe200078e0015 */
[----:B------:R-:W-:-:S03]  /*1ac0*/  ISETP.GE.U32.AND P1, PT, R21, R22, PT ;  /* 0x000000161500720c */ /* 0x000fc60003f26070 */
[----:B------:R-:W0:Y:S02]  /*1ad0*/  MUFU.RCP64H R9, R3 ;  /* 0x0000000300097308 */ /* 0x000e240000001800 */
[----:B------:R-:W-:Y:S02]  /*1ae0*/  @!P2 LOP3.LUT R0, R5, 0x7ff00000, RZ, 0xc0, !PT ;  /* 0x7ff000000500a812 */ /* 0x000fe400078ec0ff */
[----:B------:R-:W-:Y:S02]  /*1af0*/  @!P0 LOP3.LUT R22, R3, 0x7ff00000, RZ, 0xc0, !PT ;  /* 0x7ff0000003168812 */ /* 0x000fe400078ec0ff */
[----:B------:R-:W-:Y:S01]  /*1b00*/  @!P2 ISETP.GE.U32.AND P3, PT, R21, R0, PT ;  /* 0x000000001500a20c */ /* 0x000fe20003f66070 */
[----:B------:R-:W-:-:S05]  /*1b10*/  IMAD.MOV.U32 R0, RZ, RZ, 0x1ca00000 ;  /* 0x1ca00000ff007424 */ /* 0x000fca00078e00ff */
[----:B------:R-:W-:-:S04]  /*1b20*/  @!P2 SEL R13, R0, 0x63400000, !P3 ;  /* 0x63400000000da807 */ /* 0x000fc80005800000 */
[----:B------:R-:W-:Y:S01]  /*1b30*/  @!P2 LOP3.LUT R14, R13, 0x80000000, R7, 0xf8, !PT ;  /* 0x800000000d0ea812 */ /* 0x000fe200078ef807 */
[----:B0-----:R-:W-:-:S03]  /*1b40*/  DFMA R10, R8, -R2, 1 ;  /* 0x3ff00000080a742b */ /* 0x001fc60000000802 */
[----:B------:R-:W-:Y:S01]  /*1b50*/  @!P2 LOP3.LUT R15, R14, 0x100000, RZ, 0xfc, !PT ;  /* 0x001000000e0fa812 */ /* 0x000fe200078efcff */
[----:B------:R-:W-:-:S04]  /*1b60*/  @!P2 IMAD.MOV.U32 R14, RZ, RZ, RZ ;  /* 0x000000ffff0ea224 */ /* 0x000fc800078e00ff */
[----:B------:R-:W-:-:S08]  /*1b70*/  DFMA R10, R10, R10, R10 ;  /* 0x0000000a0a0a722b */ /* 0x000fd0000000000a */
[----:B------:R-:W-:Y:S01]  /*1b80*/  DFMA R10, R8, R10, R8 ;  /* 0x0000000a080a722b */ /* 0x000fe20000000008 */
[----:B------:R-:W-:Y:S01]  /*1b90*/  SEL R9, R0, 0x63400000, !P1 ;  /* 0x6340000000097807 */ /* 0x000fe20004800000 */
[----:B------:R-:W-:-:S03]  /*1ba0*/  IMAD.MOV.U32 R8, RZ, RZ, R6 ;  /* 0x000000ffff087224 */ /* 0x000fc600078e0006 */
[----:B------:R-:W-:-:S03]  /*1bb0*/  LOP3.LUT R9, R9, 0x800fffff, R7, 0xf8, !PT ;  /* 0x800fffff09097812 */ /* 0x000fc600078ef807 */
[----:B------:R-:W-:-:S03]  /*1bc0*/  DFMA R12, R10, -R2, 1 ;  /* 0x3ff000000a0c742b */ /* 0x000fc60000000802 */
[----:B------:R-:W-:-:S05]  /*1bd0*/  @!P2 DFMA R8, R8, 2, -R14 ;  /* 0x400000000808a82b */ /* 0x000fca000000080e */
[----:B------:R-:W-:-:S05]  /*1be0*/  DFMA R12, R10, R12, R10 ;  /* 0x0000000c0a0c722b */ /* 0x000fca000000000a */
[----:B------:R-:W-:-:S03]  /*1bf0*/  @!P2 LOP3.LUT R24, R9, 0x7ff00000, RZ, 0xc0, !PT ;  /* 0x7ff000000918a812 */ /* 0x000fc600078ec0ff */
[----:B------:R-:W-:Y:S01]  /*1c00*/  DMUL R10, R12, R8 ;  /* 0x000000080c0a7228 */ /* 0x000fe20000000000 */
[----:B------:R-:W-:-:S04]  /*1c10*/  IADD3 R25, PT, PT, R24, -0x1, RZ ;  /* 0xffffffff18197810 */ /* 0x000fc80007ffe0ff */
[----:B------:R-:W-:Y:S01]  /*1c20*/  ISETP.GT.U32.AND P0, PT, R25, 0x7feffffe, PT ;  /* 0x7feffffe1900780c */ /* 0x000fe20003f04070 */
[----:B------:R-:W-:Y:S02]  /*1c30*/  VIADD R25, R22, 0xffffffff ;  /* 0xffffffff16197836 */ /* 0x000fe40000000000 */
        /* <DEDUP_REMOVED lines=21> */
[----:B------:R-:W-:Y:S01]  /*1d90*/  IADD3 R3, PT, PT, -R0, RZ, RZ ;  /* 0x000000ff00037210 */ /* 0x000fe20007ffe1ff */
[----:B------:R-:W-:Y:S01]  /*1da0*/  IMAD.MOV.U32 R2, RZ, RZ, RZ ;  /* 0x000000ffff027224 */ /* 0x000fe200078e00ff */
[----:B------:R-:W-:-:S05]  /*1db0*/  DMUL.RP R6, R14, R6 ;  /* 0x000000060e067228 */ /* 0x000fca0000008000 */
[----:B------:R-:W-:-:S05]  /*1dc0*/  DFMA R2, R10, -R2, R14 ;  /* 0x800000020a02722b */ /* 0x000fca000000000e */
[----:B------:R-:W-:Y:S02]  /*1dd0*/  LOP3.LUT R5, R7, R5, RZ, 0x3c, !PT ;  /* 0x0000000507057212 */ /* 0x000fe400078e3cff */
[----:B------:R-:W-:-:S04]  /*1de0*/  IADD3 R2, PT, PT, -R0, -0x43300000, RZ ;  /* 0xbcd0000000027810 */ /* 0x000fc80007ffe1ff */
[----:B------:R-:W-:-:S04]  /*1df0*/  FSETP.NEU.AND P0, PT, |R3|, R2, PT ;  /* 0x000000020300720b */ /* 0x000fc80003f0d200 */
[----:B------:R-:W-:Y:S02]  /*1e00*/  FSEL R10, R6, R10, !P0 ;  /* 0x0000000a060a7208 */ /* 0x000fe40004000000 */
[----:B------:R-:W-:Y:S01]  /*1e10*/  FSEL R11, R5, R11, !P0 ;  /* 0x0000000b050b7208 */ /* 0x000fe20004000000 */
[----:B------:R-:W-:Y:S06]  /*1e20*/  BRA `(.L_x_237) ;  /* 0x0000000000547947 */ /* 0x000fec0003800000 */
.L_x_236:
        /* <DEDUP_REMOVED lines=12> */
[----:B------:R-:W-:Y:S02]  /*1ef0*/  @!P0 IMAD.MOV.U32 R10, RZ, RZ, RZ ;  /* 0x000000ffff0a8224 */ /* 0x000fe400078e00ff */
[----:B------:R-:W-:Y:S01]  /*1f00*/  @P0 IMAD.MOV.U32 R10, RZ, RZ, RZ ;  /* 0x000000ffff0a0224 */ /* 0x000fe200078e00ff */
[----:B------:R-:W-:Y:S01]  /*1f10*/  @P0 MOV R11, R0 ;  /* 0x00000000000b0202 */ /* 0x000fe20000000f00 */
[----:B------:R-:W-:Y:S06]  /*1f20*/  BRA `(.L_x_237) ;  /* 0x0000000000147947 */ /* 0x000fec0003800000 */
.L_x_239:
[----:B------:R-:W-:Y:S01]  /*1f30*/  LOP3.LUT R11, R5, 0x80000, RZ, 0xfc, !PT ;  /* 0x00080000050b7812 */ /* 0x000fe200078efcff */
[----:B------:R-:W-:Y:S01]  /*1f40*/  IMAD.MOV.U32 R10, RZ, RZ, R4 ;  /* 0x000000ffff0a7224 */ /* 0x000fe200078e0004 */
[----:B------:R-:W-:Y:S06]  /*1f50*/  BRA `(.L_x_237) ;  /* 0x0000000000087947 */ /* 0x000fec0003800000 */
.L_x_238:
[----:B------:R-:W-:Y:S01]  /*1f60*/  LOP3.LUT R11, R7, 0x80000, RZ, 0xfc, !PT ;  /* 0x00080000070b7812 */ /* 0x000fe200078efcff */
[----:B------:R-:W-:-:S07]  /*1f70*/  IMAD.MOV.U32 R10, RZ, RZ, R6 ;  /* 0x000000ffff0a7224 */ /* 0x000fce00078e0006 */
.L_x_237:
[----:B------:R-:W-:Y:S05]  /*1f80*/  BSYNC.RECONVERGENT B1 ;  /* 0x0000000000017941 */ /* 0x000fea0003800200 */
.L_x_235:
[----:B------:R-:W-:Y:S02]  /*1f90*/  IMAD.MOV.U32 R2, RZ, RZ, R16 ;  /* 0x000000ffff027224 */ /* 0x000fe400078e0010 */
[----:B------:R-:W-:-:S04]  /*1fa0*/  IMAD.MOV.U32 R3, RZ, RZ, 0x0 ;  /* 0x00000000ff037424 */ /* 0x000fc800078e00ff */
[----:B------:R-:W-:Y:S05]  /*1fb0*/  RET.REL.NODEC R2 `(_ZN8pygpukit3ops2nn20layernorm_f64_kernelEPKdS3_S3_Pdmmd) ;  /* 0xffffffe002107950 */ /* 0x000fea0003c3ffff */
        .weak           $__internal_8_$__cuda_sm20_drsqrt_f64_slowpath_v2
        .type           $__internal_8_$__cuda_sm20_drsqrt_f64_slowpath_v2,@function
        .size           $__internal_8_$__cuda_sm20_drsqrt_f64_slowpath_v2,(.L_x_295 - $__internal_8_$__cuda_sm20_drsqrt_f64_slowpath_v2)
$__internal_8_$__cuda_sm20_drsqrt_f64_slowpath_v2:
[----:B------:R-:W-:Y:S01]  /*1fc0*/  IMAD.MOV.U32 R4, RZ, RZ, R8 ;  /* 0x000000ffff047224 */ /* 0x000fe200078e0008 */
[----:B------:R-:W-:Y:S01]  /*1fd0*/  MOV R5, R9 ;  /* 0x0000000900057202 */ /* 0x000fe20000000f00 */
[----:B------:R-:W-:Y:S01]  /*1fe0*/  BSSY.RECONVERGENT B1, `(.L_x_240) ;  /* 0x000001d000017945 */ /* 0x000fe20003800200 */
[----:B------:R-:W-:-:S04]  /*1ff0*/  LOP3.LUT R2, R9, 0x80000000, RZ, 0xc0, !PT ;  /* 0x8000000009027812 */ /* 0x000fc800078ec0ff */
        /* <DEDUP_REMOVED lines=23> */
.L_x_242:
[----:B------:R-:W-:Y:S01]  /*2170*/  DADD R2, R4, R4 ;  /* 0x0000000004027229 */ /* 0x000fe20000000004 */
[----:B------:R-:W-:Y:S10]  /*2180*/  BRA `(.L_x_243) ;  /* 0x0000000000087947 */ /* 0x000ff40003800000 */
.L_x_241:
[----:B------:R-:W-:Y:S02]  /*2190*/  LOP3.LUT R3, R2, 0x7ff00000, RZ, 0xfc, !PT ;  /* 0x7ff0000002037812 */ /* 0x000fe400078efcff */
[----:B------:R-:W-:-:S07]  /*21a0*/  MOV R2, RZ ;  /* 0x000000ff00027202 */ /* 0x000fce0000000f00 */
.L_x_243:
[----:B------:R-:W-:Y:S05]  /*21b0*/  BSYNC.RECONVERGENT B1 ;  /* 0x0000000000017941 */ /* 0x000fea0003800200 */
.L_x_240:
[----:B------:R-:W-:Y:S02]  /*21c0*/  IMAD.MOV.U32 R0, RZ, RZ, R2 ;  /* 0x000000ffff007224 */ /* 0x000fe400078e0002 */
[----:B------:R-:W-:Y:S02]  /*21d0*/  IMAD.MOV.U32 R5, RZ, RZ, R3 ;  /* 0x000000ffff057224 */ /* 0x000fe400078e0003 */
[----:B------:R-:W-:Y:S02]  /*21e0*/  IMAD.MOV.U32 R2, RZ, RZ, R10 ;  /* 0x000000ffff027224 */ /* 0x000fe400078e000a */
[----:B------:R-:W-:-:S04]  /*21f0*/  IMAD.MOV.U32 R3, RZ, RZ, 0x0 ;  /* 0x00000000ff037424 */ /* 0x000fc800078e00ff */
[----:B------:R-:W-:Y:S05]  /*2200*/  RET.REL.NODEC R2 `(_ZN8pygpukit3ops2nn20layernorm_f64_kernelEPKdS3_S3_Pdmmd) ;  /* 0xffffffdc027c7950 */ /* 0x000fea0003c3ffff */
.L_x_244:
        /* <DEDUP_REMOVED lines=15> */
.L_x_295:


//--------------------- .text._ZN8pygpukit3ops2nn20layernorm_f32_kernelEPKfS3_S3_Pfmmf --------------------------
	.section	.text._ZN8pygpukit3ops2nn20layernorm_f32_kernelEPKfS3_S3_Pfmmf,"ax",@progbits
	.align	128
        .global         _ZN8pygpukit3ops2nn20layernorm_f32_kernelEPKfS3_S3_Pfmmf
        .type           _ZN8pygpukit3ops2nn20layernorm_f32_kernelEPKfS3_S3_Pfmmf,@function
        .size           _ZN8pygpukit3ops2nn20layernorm_f32_kernelEPKfS3_S3_Pfmmf,(.L_x_296 - _ZN8pygpukit3ops2nn20layernorm_f32_kernelEPKfS3_S3_Pfmmf)
        .other          _ZN8pygpukit3ops2nn20layernorm_f32_kernelEPKfS3_S3_Pfmmf,@"STO_CUDA_ENTRY STV_DEFAULT"
_ZN8pygpukit3ops2nn20layernorm_f32_kernelEPKfS3_S3_Pfmmf:
.text._ZN8pygpukit3ops2nn20layernorm_f32_kernelEPKfS3_S3_Pfmmf:
        /* <DEDUP_REMOVED lines=25> */
.L_x_247:
[----:B------:R-:W-:-:S04]  /*0190*/  LEA R6, P0, R5, UR6, 0x2 ;  /* 0x0000000605067c11 */ /* 0x000fc8000f8010ff */
[----:B------:R-:W-:-:S06]  /*01a0*/  LEA.HI.X R7, R5, UR7, R10, 0x2, P0 ;  /* 0x0000000705077c11 */ /* 0x000fcc00080f140a */
[----:B------:R-:W2:Y:S01]  /*01b0*/  LDG.E.CONSTANT R7, desc[UR10][R6.64] ;  /* 0x0000000a06077981 */ /* 0x000ea2000c1e9900 */
[----:B0-----:R-:W-:-:S05]  /*01c0*/  IMAD.IADD R5, R8, 0x1, R3 ;  /* 0x0000000108057824 */ /* 0x001fca00078e0203 */
[----:B------:R-:W-:Y:S02]  /*01d0*/  ISETP.GE.U32.AND P0, PT, R5, UR14, PT ;  /* 0x0000000e05007c0c */ /* 0x000fe4000bf06070 */
[----:B------:R-:W-:Y:S02]  /*01e0*/  SHF.R.S32.HI R10, RZ, 0x1f, R5 ;  /* 0x0000001fff0a7819 */ /* 0x000fe40000011405 */
[----:B------:R-:W-:Y:S02]  /*01f0*/  MOV R3, R5 ;  /* 0x0000000500037202 */ /* 0x000fe40000000f00 */
[----:B------:R-:W-:Y:S01]  /*0200*/  ISETP.GE.U32.AND.EX P0, PT, R10, UR15, PT, P0 ;  /* 0x0000000f0a007c0c */ /* 0x000fe2000bf06100 */
[----:B--2---:R-:W-:-:S12]  /*0210*/  FADD R0, R7, R0 ;  /* 0x0000000007007221 */ /* 0x004fd80000000000 */
[----:B------:R-:W-:Y:S05]  /*0220*/  @!P0 BRA `(.L_x_247) ;  /* 0xfffffffc00d88947 */ /* 0x000fea000383ffff */
.L_x_246:
[----:B------:R-:W-:Y:S05]  /*0230*/  BSYNC.RECONVERGENT B0 ;  /* 0x0000000000007941 */ /* 0x000fea0003800200 */
.L_x_245:
        /* <DEDUP_REMOVED lines=25> */
[----:B------:R-:W-:Y:S01]  /*03d0*/  HFMA2 R0, -RZ, RZ, 0, 0 ;  /* 0x00000000ff007431 */ /* 0x000fe200000001ff */
        /* <DEDUP_REMOVED lines=15> */
.L_x_268:
        /* <DEDUP_REMOVED lines=15> */
[----:B-1----:R-:W-:Y:S05]  /*05c0*/  CALL.REL.NOINC `($__internal_9_$__cuda_sm3x_div_rn_noftz_f32_slowpath) ;  /* 0x0000000c00307944 */ /* 0x002fea0003c00000 */
[----:B------:R-:W-:-:S07]  /*05d0*/  IMAD.MOV.U32 R8, RZ, RZ, R0 ;  /* 0x000000ffff087224 */ /* 0x000fce00078e0000 */
.L_x_251:
[----:B------:R-:W-:Y:S05]  /*05e0*/  BSYNC.RECONVERGENT B0 ;  /* 0x0000000000007941 */ /* 0x000fea0003800200 */
.L_x_250:
[----:B------:R-:W0:Y:S01]  /*05f0*/  S2UR UR5, SR_CgaCtaId ;  /* 0x00000000000579c3 */ /* 0x000e220000008800 */
[----:B------:R-:W-:Y:S01]  /*0600*/  UMOV UR4, 0x400 ;  /* 0x0000040000047882 */ /* 0x000fe20000000000 */
[----:B------:R-:W-:Y:S01]  /*0610*/  PLOP3.LUT P0, PT, PT, PT, PT, 0x80, 0x8 ;  /* 0x000000000008781c */ /* 0x000fe20003f0f070 */
[----:B0-----:R-:W-:-:S06]  /*0620*/  ULEA UR4, UR5, UR4, 0x18 ;  /* 0x0000000405047291 */ /* 0x001fcc000f8ec0ff */
[----:B------:R-:W-:-:S05]  /*0630*/  IMAD.U32 R3, RZ, RZ, UR4 ;  /* 0x00000004ff037e24 */ /* 0x000fca000f8e00ff */
[----:B------:R2:W-:Y:S02]  /*0640*/  STS [R3+0x80], R8 ;  /* 0x0000800803007388 */ /* 0x0005e40000000800 */
.L_x_248:
        /* <DEDUP_REMOVED lines=11> */
[----:B------:R-:W-:Y:S02]  /*0700*/  IMAD.MOV.U32 R17, RZ, RZ, R4 ;  /* 0x000000ffff117224 */ /* 0x000fe400078e0004 */
[----:B------:R-:W-:Y:S02]  /*0710*/  IMAD.MOV.U32 R16, RZ, RZ, R2 ;  /* 0x000000ffff107224 */ /* 0x000fe400078e0002 */
[----:B0-----:R-:W-:-:S07]  /*0720*/  IMAD.MOV.U32 R13, RZ, RZ, R4 ;  /* 0x000000ffff0d7224 */ /* 0x001fce00078e0004 */
.L_x_254:
[----:B------:R-:W-:-:S04]  /*0730*/  LEA R10, P1, R17, UR6, 0x2 ;  /* 0x00000006110a7c11 */ /* 0x000fc8000f8210ff */
[----:B------:R-:W-:-:S06]  /*0740*/  LEA.HI.X R11, R17, UR7, R16, 0x2, P1 ;  /* 0x00000007110b7c11 */ /* 0x000fcc00088f1410 */
[----:B------:R-:W2:Y:S01]  /*0750*/  LDG.E.CONSTANT R11, desc[UR10][R10.64] ;  /* 0x0000000a0a0b7981 */ /* 0x000ea2000c1e9900 */
[----:B---3--:R-:W-:-:S04]  /*0760*/  IADD3 R17, PT, PT, R14, R13, RZ ;  /* 0x0000000d0e117210 */ /* 0x008fc80007ffe0ff */
[----:B------:R-:W-:Y:S01]  /*0770*/  ISETP.GE.U32.AND P1, PT, R17, R8, PT ;  /* 0x000000081100720c */ /* 0x000fe20003f26070 */
[--C-:B------:R-:W-:Y:S01]  /*0780*/  IMAD.MOV.U32 R13, RZ, RZ, R17.reuse ;  /* 0x000000ffff0d7224 */ /* 0x100fe200078e0011 */
[----:B------:R-:W-:-:S04]  /*0790*/  SHF.R.S32.HI R16, RZ, 0x1f, R17 ;  /* 0x0000001fff107819 */ /* 0x000fc80000011411 */
[----:B------:R-:W-:Y:S01]  /*07a0*/  ISETP.GE.U32.AND.EX P1, PT, R16, R9, PT, P1 ;  /* 0x000000091000720c */ /* 0x000fe20003f26110 */
[----:B--2---:R-:W-:-:S04]  /*07b0*/  FADD R15, -R12, R11 ;  /* 0x0000000b0c0f7221 */ /* 0x004fc80000000100 */
[----:B------:R-:W-:-:S08]  /*07c0*/  FFMA R0, R15, R15, R0 ;  /* 0x0000000f0f007223 */ /* 0x000fd00000000000 */
[----:B------:R-:W-:Y:S05]  /*07d0*/  @!P1 BRA `(.L_x_254) ;  /* 0xfffffffc00d49947 */ /* 0x000fea000383ffff */
.L_x_253:
[----:B------:R-:W-:Y:S05]  /*07e0*/  BSYNC.RECONVERGENT B0 ;  /* 0x0000000000007941 */ /* 0x000fea0003800200 */
.L_x_252:
[----:B------:R-:W0:Y:S01]  /*07f0*/  SHFL.DOWN PT, R9, R0, 0x10, 0x1f ;  /* 0x0a001f0000097f89 */ /* 0x000e2200000e0000 */
[----:B------:R-:W-:Y:S01]  /*0800*/  ISETP.NE.AND P1, PT, R5, RZ, PT ;  /* 0x000000ff0500720c */ /* 0x000fe20003f25270 */
[----:B------:R-:W-:Y:S01]  /*0810*/  BSSY B0, `(.L_x_255) ;  /* 0x0000020000007945 */ /* 0x000fe20003800000 */
[----:B0-----:R-:W-:-:S05]  /*0820*/  FADD R9, R9, R0 ;  /* 0x0000000009097221 */ /* 0x001fca0000000000 */
[----:B------:R-:W0:Y:S02]  /*0830*/  SHFL.DOWN PT, R8, R9, 0x8, 0x1f ;  /* 0x09001f0009087f89 */ /* 0x000e2400000e0000 */
        /* <DEDUP_REMOVED lines=11> */
[----:B------:R-:W0:Y:S01]  /*08f0*/  LDCU UR4, c[0x0][0x360] ;  /* 0x00006c00ff0477ac */ /* 0x000e220008000800 */
[----:B------:R-:W-:Y:S01]  /*0900*/  IMAD.MOV.U32 R0, RZ, RZ, RZ ;  /* 0x000000ffff007224 */ /* 0x000fe200078e00ff */
[----:B0-----:R-:W-:-:S04]  /*0910*/  UIADD3 UR4, UPT, UPT, UR4, 0x1f, URZ ;  /* 0x0000001f04047890 */ /* 0x001fc8000fffe0ff */
[----:B------:R-:W-:-:S06]  /*0920*/  USHF.R.U32.HI UR4, URZ, 0x5, UR4 ;  /* 0x00000005ff047899 */ /* 0x000fcc0008011604 */
[----:B------:R-:W-:Y:S01]  /*0930*/  ISETP.GE.U32.AND P1, PT, R4, UR4, PT ;  /* 0x0000000404007c0c */ /* 0x000fe2000bf26070 */
[----:B------:R-:W-:-:S12]  /*0940*/  UMOV UR4, 0xffffffff ;  /* 0xffffffff00047882 */ /* 0x000fd80000000000 */
[----:B------:R0:W2:Y:S01]  /*0950*/  @!P1 LDS R0, [R7] ;  /* 0x0000000007009984 */ /* 0x0000a20000000800 */
[----:B------:R-:W-:Y:S05]  /*0960*/  BRA.DIV UR4, `(.L_x_257) ;  /* 0x0000000604bc7947 */ /* 0x000fea000b800000 */
[----:B--2---:R-:W2:Y:S02]  /*0970*/  SHFL.DOWN PT, R5, R0, 0x10, 0x1f ;  /* 0x0a001f0000057f89 */ /* 0x004ea400000e0000 */
[----:B--2---:R-:W-:-:S05]  /*0980*/  FADD R5, R5, R0 ;  /* 0x0000000005057221 */ /* 0x004fca0000000000 */
[----:B------:R-:W2:Y:S02]  /*0990*/  SHFL.DOWN PT, R6, R5, 0x8, 0x1f ;  /* 0x09001f0005067f89 */ /* 0x000ea400000e0000 */
[----:B--2---:R-:W-:-:S05]  /*09a0*/  FADD R6, R5, R6 ;  /* 0x0000000605067221 */ /* 0x004fca0000000000 */
[----:B01----:R-:W0:Y:S02]  /*09b0*/  SHFL.DOWN PT, R7, R6, 0x4, 0x1f ;  /* 0x08801f0006077f89 */ /* 0x003e2400000e0000 */
[----:B0-----:R-:W-:-:S05]  /*09c0*/  FADD R7, R6, R7 ;  /* 0x0000000706077221 */ /* 0x001fca0000000000 */
[----:B------:R-:W0:Y:S02]  /*09d0*/  SHFL.DOWN PT, R8, R7, 0x2, 0x1f ;  /* 0x08401f0007087f89 */ /* 0x000e2400000e0000 */
[----:B0-----:R-:W-:-:S05]  /*09e0*/  FADD R8, R7, R8 ;  /* 0x0000000807087221 */ /* 0x001fca0000000000 */
[----:B------:R0:W1:Y:S02]  /*09f0*/  SHFL.DOWN PT, R13, R8, 0x1, 0x1f ;  /* 0x08201f00080d7f89 */ /* 0x00006400000e0000 */
.L_x_274:
[----:B-1----:R-:W-:-:S07]  /*0a00*/  FADD R13, R8, R13 ;  /* 0x0000000d080d7221 */ /* 0x002fce0000000000 */
.L_x_256:
[----:B------:R-:W-:Y:S05]  /*0a10*/  BSYNC B0 ;  /* 0x0000000000007941 */ /* 0x000fea0003800000 */
.L_x_255:
[----:B------:R-:W-:Y:S05]  /*0a20*/  @!P0 BRA `(.L_x_258) ;  /* 0x00000000006c8947 */ /* 0x000fea0003800000 */
[----:B------:R-:W0:Y:S01]  /*0a30*/  LDCU.64 UR4, c[0x0][0x3a8] ;  /* 0x00007500ff0477ac */ /* 0x000e220008000a00 */
[----:B------:R-:W-:Y:S01]  /*0a40*/  BSSY.RECONVERGENT B0, `(.L_x_259) ;  /* 0x000000e000007945 */ /* 0x000fe20003800200 */
[----:B0-----:R-:W0:Y:S08]  /*0a50*/  I2F.U64 R8, UR4 ;  /* 0x0000000400087d12 */ /* 0x001e300008301000 */
[----:B0-----:R-:W0:Y:S08]  /*0a60*/  MUFU.RCP R3, R8 ;  /* 0x0000000800037308 */ /* 0x001e300000001000 */
[----:B------:R-:W2:Y:S01]  /*0a70*/  FCHK P0, R13, R8 ;  /* 0x000000080d007302 */ /* 0x000ea20000000000 */
[----:B0-----:R-:W-:-:S04]  /*0a80*/  FFMA R0, -R8, R3, 1 ;  /* 0x3f80000008007423 */ /* 0x001fc80000000103 */
[----:B------:R-:W-:-:S04]  /*0a90*/  FFMA R0, R3, R0, R3 ;  /* 0x0000000003007223 */ /* 0x000fc80000000003 */
[----:B------:R-:W-:-:S04]  /*0aa0*/  FFMA R3, R0, R13, RZ ;  /* 0x0000000d00037223 */ /* 0x000fc800000000ff */
[----:B------:R-:W-:-:S04]  /*0ab0*/  FFMA R6, -R8, R3, R13 ;  /* 0x0000000308067223 */ /* 0x000fc8000000010d */
[----:B------:R-:W-:Y:S01]  /*0ac0*/  FFMA R0, R0, R6, R3 ;  /* 0x0000000600007223 */ /* 0x000fe20000000003 */
[----:B--2---:R-:W-:Y:S06]  /*0ad0*/  @!P0 BRA `(.L_x_260) ;  /* 0x0000000000108947 */ /* 0x004fec0003800000 */
[----:B------:R-:W-:Y:S01]  /*0ae0*/  MOV R3, R8 ;  /* 0x0000000800037202 */ /* 0x000fe20000000f00 */
[----:B------:R-:W-:Y:S01]  /*0af0*/  IMAD.MOV.U32 R0, RZ, RZ, R13 ;  /* 0x000000ffff007224 */ /* 0x000fe200078e000d */
[----:B------:R-:W-:-:S07]  /*0b00*/  MOV R8, 0xb20 ;  /* 0x00000b2000087802 */ /* 0x000fce0000000f00 */
[----:B-1----:R-:W-:Y:S05]  /*0b10*/  CALL.REL.NOINC `($__internal_9_$__cuda_sm3x_div_rn_noftz_f32_slowpath) ;  /* 0x0000000400dc7944 */ /* 0x002fea0003c00000 */
.L_x_260:
[----:B------:R-:W-:Y:S05]  /*0b20*/  BSYNC.RECONVERGENT B0 ;  /* 0x0000000000007941 */ /* 0x000fea0003800200 */
.L_x_259:
[----:B------:R-:W0:Y:S01]  /*0b30*/  LDCU UR4, c[0x0][0x3b0] ;  /* 0x00007600ff0477ac */ /* 0x000e220008000800 */
[----:B------:R-:W2:Y:S01]  /*0b40*/  S2UR UR5, SR_CgaCtaId ;  /* 0x00000000000579c3 */ /* 0x000ea20000008800 */
[----:B0-----:R-:W-:Y:S01]  /*0b50*/  FADD R0, R0, UR4 ;  /* 0x0000000400007e21 */ /* 0x001fe20008000000 */
[----:B------:R-:W-:-:S04]  /*0b60*/  UMOV UR4, 0x400 ;  /* 0x0000040000047882 */ /* 0x000fc80000000000 */
[----:B------:R-:W-:Y:S01]  /*0b70*/  FSETP.GEU.AND P0, PT, |R0|, 1.175494350822287508e-38, PT ;  /* 0x008000000000780b */ /* 0x000fe20003f0e200 */
[----:B--2---:R-:W-:-:S06]  /*0b80*/  ULEA UR4, UR5, UR4, 0x18 ;  /* 0x0000000405047291 */ /* 0x004fcc000f8ec0ff */
[----:B------:R-:W-:-:S06]  /*0b90*/  IMAD.U32 R3, RZ, RZ, UR4 ;  /* 0x00000004ff037e24 */ /* 0x000fcc000f8e00ff */
[----:B------:R-:W-:-:S04]  /*0ba0*/  @!P0 FMUL R0, R0, 16777216 ;  /* 0x4b80000000008820 */ /* 0x000fc80000400000 */
[----:B------:R-:W0:Y:S02]  /*0bb0*/  MUFU.RSQ R6, R0 ;  /* 0x0000000000067308 */ /* 0x000e240000001400 */
[----:B0-----:R-:W-:-:S05]  /*0bc0*/  @!P0 FMUL R6, R6, 4096 ;  /* 0x4580000006068820 */ /* 0x001fca0000400000 */
[----:B------:R2:W-:Y:S02]  /*0bd0*/  STS [R3+0x84], R6 ;  /* 0x0000840603007388 */ /* 0x0005e40000000800 */
.L_x_258:
[----:B-12---:R-:W1:Y:S01]  /*0be0*/  LDC.64 R6, c[0x0][0x3a8] ;  /* 0x0000ea00ff067b82 */ /* 0x006e620000000a00 */
[----:B------:R-:W-:Y:S07]  /*0bf0*/  WARPSYNC.ALL ;  /* 0x0000000000007948 */ /* 0x000fee0003800000 */
[----:B------:R-:W-:Y:S01]  /*0c00*/  BAR.SYNC.DEFER_BLOCKING 0x0 ;  /* 0x0000000000007b1d */ /* 0x000fe20000010000 */
[----:B-1----:R-:W-:-:S04]  /*0c10*/  ISETP.GE.U32.AND P0, PT, R4, R6, PT ;  /* 0x000000060400720c */ /* 0x002fc80003f06070 */
[----:B------:R-:W-:-:S13]  /*0c20*/  ISETP.GE.U32.AND.EX P0, PT, R2, R7, PT, P0 ;  /* 0x000000070200720c */ /* 0x000fda0003f06100 */
[----:B------:R-:W-:Y:S05]  /*0c30*/  @P0 EXIT ;  /* 0x000000000000094d */ /* 0x000fea0003800000 */
[----:B0-----:R0:W1:Y:S01]  /*0c40*/  LDS.64 R8, [R3+0x80] ;  /* 0x0000800003087984 */ /* 0x0010620000000a00 */
[----:B------:R-:W-:Y:S01]  /*0c50*/  BSSY.RECONVERGENT B0, `(.L_x_261) ;  /* 0x000001c000007945 */ /* 0x000fe20003800200 */
[----:B------:R-:W2:Y:S01]  /*0c60*/  LDCU UR4, c[0x0][0x360] ;  /* 0x00006c00ff0477ac */ /* 0x000ea20008000800 */
[----:B------:R-:W3:Y:S01]  /*0c70*/  LDCU.64 UR14, c[0x0][0x388] ;  /* 0x00007100ff0e77ac */ /* 0x000ee20008000a00 */
[----:B------:R-:W4:Y:S02]  /*0c80*/  LDCU.128 UR16, c[0x0][0x390] ;  /* 0x00007200ff1077ac */ /* 0x000f240008000c00 */
.L_x_262:
[C---:B------:R-:W-:Y:S01]  /*0c90*/  IMAD.SHL.U32 R14, R4.reuse, 0x4, RZ ;  /* 0x00000004040e7824 */ /* 0x040fe200078e00ff */
[----:B------:R-:W-:-:S04]  /*0ca0*/  SHF.L.U64.HI R0, R4, 0x2, R2 ;  /* 0x0000000204007819 */ /* 0x000fc80000010202 */
[C---:B------:R-:W-:Y:S02]  /*0cb0*/  IADD3 R10, P0, PT, R14.reuse, UR6, RZ ;  /* 0x000000060e0a7c10 */ /* 0x040fe4000ff1e0ff */
[----:B---3--:R-:W-:Y:S02]  /*0cc0*/  IADD3 R12, P1, PT, R14, UR14, RZ ;  /* 0x0000000e0e0c7c10 */ /* 0x008fe4000ff3e0ff */
[----:B------:R-:W-:Y:S02]  /*0cd0*/  IADD3.X R11, PT, PT, R0, UR7, RZ, P0, !PT ;  /* 0x00000007000b7c10 */ /* 0x000fe400087fe4ff */
[----:B----4-:R-:W-:Y:S02]  /*0ce0*/  IADD3 R14, P0, PT, R14, UR16, RZ ;  /* 0x000000100e0e7c10 */ /* 0x010fe4000ff1e0ff */
[C---:B------:R-:W-:Y:S02]  /*0cf0*/  IADD3.X R13, PT, PT, R0.reuse, UR15, RZ, P1, !PT ;  /* 0x0000000f000d7c10 */ /* 0x040fe40008ffe4ff */
[----:B------:R-:W1:Y:S01]  /*0d00*/  LDG.E.CONSTANT R11, desc[UR10][R10.64] ;  /* 0x0000000a0a0b7981 */ /* 0x000e62000c1e9900 */
[----:B------:R-:W-:-:S03]  /*0d10*/  IADD3.X R15, PT, PT, R0, UR17, RZ, P0, !PT ;  /* 0x00000011000f7c10 */ /* 0x000fc600087fe4ff */
[----:B------:R-:W3:Y:S04]  /*0d20*/  LDG.E.CONSTANT R13, desc[UR10][R12.64] ;  /* 0x0000000a0c0d7981 */ /* 0x000ee8000c1e9900 */
[----:B------:R-:W3:Y:S01]  /*0d30*/  LDG.E.CONSTANT R15, desc[UR10][R14.64] ;  /* 0x0000000a0e0f7981 */ /* 0x000ee2000c1e9900 */
[C---:B0-----:R-:W-:Y:S02]  /*0d40*/  IADD3 R3, P0, PT, R4.reuse, UR12, RZ ;  /* 0x0000000c04037c10 */ /* 0x041fe4000ff1e0ff */
[----:B--2---:R-:W-:Y:S02]  /*0d50*/  IADD3 R4, PT, PT, R4, UR4, RZ ;  /* 0x0000000404047c10 */ /* 0x004fe4000fffe0ff */
[----:B------:R-:W-:Y:S02]  /*0d60*/  IADD3.X R2, PT, PT, R2, UR8, RZ, P0, !PT ;  /* 0x0000000802027c10 */ /* 0x000fe400087fe4ff */
[----:B------:R-:W-:-:S04]  /*0d70*/  LEA R16, P0, R3, UR18, 0x2 ;  /* 0x0000001203107c11 */ /* 0x000fc8000f8010ff */
[----:B------:R-:W-:Y:S02]  /*0d80*/  LEA.HI.X R17, R3, UR19, R2, 0x2, P0 ;  /* 0x0000001303117c11 */ /* 0x000fe400080f1402 */
[----:B------:R-:W-:Y:S02]  /*0d90*/  ISETP.GE.U32.AND P0, PT, R4, R6, PT ;  /* 0x000000060400720c */ /* 0x000fe40003f06070 */
[----:B------:R-:W-:-:S04]  /*0da0*/  SHF.R.S32.HI R2, RZ, 0x1f, R4 ;  /* 0x0000001fff027819 */ /* 0x000fc80000011404 */
[----:B------:R-:W-:Y:S01]  /*0db0*/  ISETP.GE.U32.AND.EX P0, PT, R2, R7, PT, P0 ;  /* 0x000000070200720c */ /* 0x000fe20003f06100 */
[----:B-1----:R-:W-:-:S04]  /*0dc0*/  FADD R0, -R8, R11 ;  /* 0x0000000b08007221 */ /* 0x002fc80000000100 */
[----:B------:R-:W-:-:S04]  /*0dd0*/  FMUL R0, R0, R9 ;  /* 0x0000000900007220 */ /* 0x000fc80000400000 */
[----:B---3--:R-:W-:-:S05]  /*0de0*/  FFMA R3, R0, R13, R15 ;  /* 0x0000000d00037223 */ /* 0x008fca000000000f */
[----:B------:R0:W-:Y:S01]  /*0df0*/  STG.E desc[UR10][R16.64], R3 ;  /* 0x0000000310007986 */ /* 0x0001e2000c10190a */
[----:B------:R-:W-:Y:S05]  /*0e00*/  @!P0 BRA `(.L_x_262) ;  /* 0xfffffffc00a08947 */ /* 0x000fea000383ffff */
[----:B------:R-:W-:Y:S05]  /*0e10*/  BSYNC.RECONVERGENT B0 ;  /* 0x0000000000007941 */ /* 0x000fea0003800200 */
.L_x_261:
[----:B------:R-:W-:Y:S05]  /*0e20*/  EXIT ;  /* 0x000000000000794d */ /* 0x000fea0003800000 */
.L_x_249:
[----:B------:R-:W-:Y:S01]  /*0e30*/  IMAD.MOV.U32 R15, RZ, RZ, 0x10 ;  /* 0x00000010ff0f7424 */ /* 0x000fe200078e00ff */
[----:B------:R-:W-:Y:S01]  /*0e40*/  MOV R12, 0xffffffff ;  /* 0xffffffff000c7802 */ /* 0x000fe20000000f00 */
[----:B------:R-:W-:-:S07]  /*0e50*/  IMAD.MOV.U32 R17, RZ, RZ, 0x1f ;  /* 0x0000001fff117424 */ /* 0x000fce00078e00ff */
[----:B012---:R-:W-:Y:S05]  /*0e60*/  WARPSYNC.COLLECTIVE R12, `(.L_x_263) ;  /* 0x000000000c087348 */ /* 0x007fea0003c00000 */
[----:B--2---:R2:W3:Y:S02]  /*0e70*/  SHFL.DOWN P1, R13, R0, R15, R17 ;  /* 0x0800000f000d7389 */ /* 0x0044e40000020011 */
[----:B0123--:R-:W-:Y:S05]  /*0e80*/  ENDCOLLECTIVE ;  /* 0x000000000000791b */ /* 0x00ffea0003800000 */
.L_x_263:
[----:B------:R-:W-:Y:S01]  /*0e90*/  MOV R15, 0x8 ;  /* 0x00000008000f7802 */ /* 0x000fe20000000f00 */
[----:B------:R-:W-:-:S04]  /*0ea0*/  IMAD.MOV.U32 R9, RZ, RZ, R13 ;  /* 0x000000ffff097224 */ /* 0x000fc800078e000d */
[----:B------:R-:W-:-:S04]  /*0eb0*/  FADD R9, R9, R0 ;  /* 0x0000000009097221 */ /* 0x000fc80000000000 */
[----:B------:R-:W-:-:S07]  /*0ec0*/  IMAD.MOV.U32 R0, RZ, RZ, R9 ;  /* 0x000000ffff007224 */ /* 0x000fce00078e0009 */
[----:B------:R-:W-:Y:S05]  /*0ed0*/  WARPSYNC.COLLECTIVE R12, `(.L_x_264) ;  /* 0x000000000c087348 */ /* 0x000fea0003c00000 */
[----:B------:R0:W1:Y:S02]  /*0ee0*/  SHFL.DOWN P1, R13, R0, R15, R17 ;  /* 0x0800000f000d7389 */ /* 0x0000640000020011 */
[----:B01----:R-:W-:Y:S05]  /*0ef0*/  ENDCOLLECTIVE ;  /* 0x000000000000791b */ /* 0x003fea0003800000 */
.L_x_264:
[----:B------:R-:W-:Y:S01]  /*0f00*/  MOV R15, 0x4 ;  /* 0x00000004000f7802 */ /* 0x000fe20000000f00 */
[----:B------:R-:W-:-:S04]  /*0f10*/  IMAD.MOV.U32 R8, RZ, RZ, R13 ;  /* 0x000000ffff087224 */ /* 0x000fc800078e000d */
[----:B------:R-:W-:-:S04]  /*0f20*/  FADD R8, R9, R8 ;  /* 0x0000000809087221 */ /* 0x000fc80000000000 */
[----:B------:R-:W-:-:S07]  /*0f30*/  IMAD.MOV.U32 R0, RZ, RZ, R8 ;  /* 0x000000ffff007224 */ /* 0x000fce00078e0008 */
[----:B------:R-:W-:Y:S05]  /*0f40*/  WARPSYNC.COLLECTIVE R12, `(.L_x_265) ;  /* 0x000000000c087348 */ /* 0x000fea0003c00000 */
[----:B------:R0:W1:Y:S02]  /*0f50*/  SHFL.DOWN P1, R13, R0, R15, R17 ;  /* 0x0800000f000d7389 */ /* 0x0000640000020011 */
[----:B01----:R-:W-:Y:S05]  /*0f60*/  ENDCOLLECTIVE ;  /* 0x000000000000791b */ /* 0x003fea0003800000 */
.L_x_265:
[----:B------:R-:W-:Y:S01]  /*0f70*/  MOV R15, 0x2 ;  /* 0x00000002000f7802 */ /* 0x000fe20000000f00 */
[----:B------:R-:W-:-:S04]  /*0f80*/  IMAD.MOV.U32 R11, RZ, RZ, R13 ;  /* 0x000000ffff0b7224 */ /* 0x000fc800078e000d */
[----:B------:R-:W-:-:S04]  /*0f90*/  FADD R11, R8, R11 ;  /* 0x0000000b080b7221 */ /* 0x000fc80000000000 */
[----:B------:R-:W-:-:S07]  /*0fa0*/  IMAD.MOV.U32 R0, RZ, RZ, R11 ;  /* 0x000000ffff007224 */ /* 0x000fce00078e000b */
[----:B------:R-:W-:Y:S05]  /*0fb0*/  WARPSYNC.COLLECTIVE R12, `(.L_x_266) ;  /* 0x000000000c087348 */ /* 0x000fea0003c00000 */
[----:B------:R0:W1:Y:S02]  /*0fc0*/  SHFL.DOWN P1, R13, R0, R15, R17 ;  /* 0x0800000f000d7389 */ /* 0x0000640000020011 */
[----:B01----:R-:W-:Y:S05]  /*0fd0*/  ENDCOLLECTIVE ;  /* 0x000000000000791b */ /* 0x003fea0003800000 */
.L_x_266:
[----:B------:R-:W-:Y:S01]  /*0fe0*/  MOV R15, 0x1 ;  /* 0x00000001000f7802 */ /* 0x000fe20000000f00 */
[----:B------:R-:W-:-:S04]  /*0ff0*/  IMAD.MOV.U32 R10, RZ, RZ, R13 ;  /* 0x000000ffff0a7224 */ /* 0x000fc800078e000d */
[----:B------:R-:W-:-:S04]  /*1000*/  FADD R10, R11, R10 ;  /* 0x0000000a0b0a7221 */ /* 0x000fc80000000000 */
[----:B------:R-:W-:-:S07]  /*1010*/  IMAD.MOV.U32 R0, RZ, RZ, R10 ;  /* 0x000000ffff007224 */ /* 0x000fce00078e000a */
[----:B------:R-:W-:Y:S05]  /*1020*/  WARPSYNC.COLLECTIVE R12, `(.L_x_267) ;  /* 0x000000000c087348 */ /* 0x000fea0003c00000 */
[----:B------:R0:W1:Y:S02]  /*1030*/  SHFL.DOWN P1, R13, R0, R15, R17 ;  /* 0x0800000f000d7389 */ /* 0x0000640000020011 */
[----:B01----:R-:W-:Y:S05]  /*1040*/  ENDCOLLECTIVE ;  /* 0x000000000000791b */ /* 0x003fea0003800000 */
.L_x_267:
[----:B------:R-:W-:Y:S05]  /*1050*/  BRA `(.L_x_268) ;  /* 0xfffffff4001c7947 */ /* 0x000fea000383ffff */
.L_x_257:
[----:B------:R-:W-:Y:S01]  /*1060*/  IMAD.MOV.U32 R15, RZ, RZ, 0x10 ;  /* 0x00000010ff0f7424 */ /* 0x000fe200078e00ff */
[----:B------:R-:W-:Y:S01]  /*1070*/  MOV R12, 0xffffffff ;  /* 0xffffffff000c7802 */ /* 0x000fe20000000f00 */
[----:B------:R-:W-:-:S07]  /*1080*/  IMAD.MOV.U32 R17, RZ, RZ, 0x1f ;  /* 0x0000001fff117424 */ /* 0x000fce00078e00ff */
[----:B012---:R-:W-:Y:S05]  /*1090*/  WARPSYNC.COLLECTIVE R12, `(.L_x_269) ;  /* 0x000000000c087348 */ /* 0x007fea0003c00000 */
[----:B--2---:R2:W3:Y:S02]  /*10a0*/  SHFL.DOWN P1, R13, R0, R15, R17 ;  /* 0x0800000f000d7389 */ /* 0x0044e40000020011 */
[----:B0123--:R-:W-:Y:S05]  /*10b0*/  ENDCOLLECTIVE ;  /* 0x000000000000791b */ /* 0x00ffea0003800000 */
.L_x_269:
[----:B------:R-:W-:Y:S02]  /*10c0*/  HFMA2 R15, -RZ, RZ, 0, 4.76837158203125e-07 ;  /* 0x00000008ff0f7431 */ /* 0x000fe400000001ff */
[----:B------:R-:W-:-:S04]  /*10d0*/  IMAD.MOV.U32 R5, RZ, RZ, R13 ;  /* 0x000000ffff057224 */ /* 0x000fc800078e000d */
[----:B------:R-:W-:-:S04]  /*10e0*/  FADD R5, R5, R0 ;  /* 0x0000000005057221 */ /* 0x000fc80000000000 */
[----:B------:R-:W-:-:S07]  /*10f0*/  IMAD.MOV.U32 R0, RZ, RZ, R5 ;  /* 0x000000ffff007224 */ /* 0x000fce00078e0005 */
[----:B------:R-:W-:Y:S05]  /*1100*/  WARPSYNC.COLLECTIVE R12, `(.L_x_270) ;  /* 0x000000000c087348 */ /* 0x000fea0003c00000 */
[----:B------:R0:W1:Y:S02]  /*1110*/  SHFL.DOWN P1, R13, R0, R15, R17 ;  /* 0x0800000f000d7389 */ /* 0x0000640000020011 */
[----:B01----:R-:W-:Y:S05]  /*1120*/  ENDCOLLECTIVE ;  /* 0x000000000000791b */ /* 0x003fea0003800000 */
.L_x_270:
[----:B------:R-:W-:Y:S01]  /*1130*/  MOV R15, 0x4 ;  /* 0x00000004000f7802 */ /* 0x000fe20000000f00 */
[----:B------:R-:W-:-:S04]  /*1140*/  IMAD.MOV.U32 R6, RZ, RZ, R13 ;  /* 0x000000ffff067224 */ /* 0x000fc800078e000d */
[----:B------:R-:W-:-:S04]  /*1150*/  FADD R6, R5, R6 ;  /* 0x0000000605067221 */ /* 0x000fc80000000000 */
[----:B------:R-:W-:-:S07]  /*1160*/  IMAD.MOV.U32 R0, RZ, RZ, R6 ;  /* 0x000000ffff007224 */ /* 0x000fce00078e0006 */
[----:B------:R-:W-:Y:S05]  /*1170*/  WARPSYNC.COLLECTIVE R12, `(.L_x_271) ;  /* 0x000000000c087348 */ /* 0x000fea0003c00000 */
[----:B------:R0:W1:Y:S02]  /*1180*/  SHFL.DOWN P1, R13, R0, R15, R17 ;  /* 0x0800000f000d7389 */ /* 0x0000640000020011 */
[----:B01----:R-:W-:Y:S05]  /*1190*/  ENDCOLLECTIVE ;  /* 0x000000000000791b */ /* 0x003fea0003800000 */
.L_x_271:
[----:B------:R-:W-:Y:S02]  /*11a0*/  HFMA2 R15, -RZ, RZ, 0, 1.1920928955078125e-07 ;  /* 0x00000002ff0f7431 */ /* 0x000fe400000001ff */
[----:B------:R-:W-:-:S04]  /*11b0*/  IMAD.MOV.U32 R7, RZ, RZ, R13 ;  /* 0x000000ffff077224 */ /* 0x000fc800078e000d */
[----:B------:R-:W-:-:S04]  /*11c0*/  FADD R7, R6, R7 ;  /* 0x0000000706077221 */ /* 0x000fc80000000000 */
[----:B------:R-:W-:-:S07]  /*11d0*/  IMAD.MOV.U32 R0, RZ, RZ, R7 ;  /* 0x000000ffff007224 */ /* 0x000fce00078e0007 */
[----:B------:R-:W-:Y:S05]  /*11e0*/  WARPSYNC.COLLECTIVE R12, `(.L_x_272) ;  /* 0x000000000c087348 */ /* 0x000fea0003c00000 */
[----:B------:R0:W1:Y:S02]  /*11f0*/  SHFL.DOWN P1, R13, R0, R15, R17 ;  /* 0x0800000f000d7389 */ /* 0x0000640000020011 */
[----:B01----:R-:W-:Y:S05]  /*1200*/  ENDCOLLECTIVE ;  /* 0x000000000000791b */ /* 0x003fea0003800000 */
.L_x_272:
[----:B------:R-:W-:Y:S01]  /*1210*/  MOV R15, 0x1 ;  /* 0x00000001000f7802 */ /* 0x000fe20000000f00 */
[----:B------:R-:W-:-:S04]  /*1220*/  IMAD.MOV.U32 R8, RZ, RZ, R13 ;  /* 0x000000ffff087224 */ /* 0x000fc800078e000d */
[----:B------:R-:W-:-:S04]  /*1230*/  FADD R8, R7, R8 ;  /* 0x0000000807087221 */ /* 0x000fc80000000000 */
[----:B------:R-:W-:-:S07]  /*1240*/  IMAD.MOV.U32 R0, RZ, RZ, R8 ;  /* 0x000000ffff007224 */ /* 0x000fce00078e0008 */
[----:B------:R-:W-:Y:S05]  /*1250*/  WARPSYNC.COLLECTIVE R12, `(.L_x_273) ;  /* 0x000000000c087348 */ /* 0x000fea0003c00000 */
[----:B------:R0:W1:Y:S02]  /*1260*/  SHFL.DOWN P1, R13, R0, R15, R17 ;  /* 0x0800000f000d7389 */ /* 0x0000640000020011 */
[----:B01----:R-:W-:Y:S05]  /*1270*/  ENDCOLLECTIVE ;  /* 0x000000000000791b */ /* 0x003fea0003800000 */
.L_x_273:
[----:B------:R-:W-:Y:S05]  /*1280*/  BRA `(.L_x_274) ;  /* 0xfffffff400dc7947 */ /* 0x000fea000383ffff */
        .weak           $__internal_9_$__cuda_sm3x_div_rn_noftz_f32_slowpath
        .type           $__internal_9_$__cuda_sm3x_div_rn_noftz_f32_slowpath,@function
        .size           $__internal_9_$__cuda_sm3x_div_rn_noftz_f32_slowpath,(.L_x_296 - $__internal_9_$__cuda_sm3x_div_rn_noftz_f32_slowpath)
$__internal_9_$__cuda_sm3x_div_rn_noftz_f32_slowpath:
        /* <DEDUP_REMOVED lines=34> */
.L_x_276:
        /* <DEDUP_REMOVED lines=51> */
.L_x_283:
[----:B------:R-:W-:-:S04]  /*17e0*/  LOP3.LUT R0, R0, 0x80000000, RZ, 0xc0, !PT ;  /* 0x8000000000007812 */ /* 0x000fc800078ec0ff */
[----:B------:R-:W-:Y:S01]  /*17f0*/  LOP3.LUT R0, R0, 0x7f800000, RZ, 0xfc, !PT ;  /* 0x7f80000000007812 */ /* 0x000fe200078efcff */
[----:B------:R-:W-:Y:S06]  /*1800*/  BRA `(.L_x_284) ;  /* 0x0000000000047947 */ /* 0x000fec0003800000 */
.L_x_282:
[----:B------:R-:W-:-:S07]  /*1810*/  LEA R0, R10, R0, 0x17 ;  /* 0x000000000a007211 */ /* 0x000fce00078eb8ff */
.L_x_284:
[----:B------:R-:W-:Y:S05]  /*1820*/  BSYNC.RECONVERGENT B2 ;  /* 0x0000000000027941 */ /* 0x000fea0003800200 */
.L_x_281:
[----:B------:R-:W-:Y:S05]  /*1830*/  BRA `(.L_x_285) ;  /* 0x0000000000207947 */ /* 0x000fea0003800000 */
.L_x_280:
[----:B------:R-:W-:-:S04]  /*1840*/  LOP3.LUT R0, R3, 0x80000000, R0, 0x48, !PT ;  /* 0x8000000003007812 */ /* 0x000fc800078e4800 */
[----:B------:R-:W-:Y:S01]  /*1850*/  LOP3.LUT R0, R0, 0x7f800000, RZ, 0xfc, !PT ;  /* 0x7f80000000007812 */ /* 0x000fe200078efcff */
[----:B------:R-:W-:Y:S06]  /*1860*/  BRA `(.L_x_285) ;  /* 0x0000000000147947 */ /* 0x000fec0003800000 */
.L_x_279:
[----:B------:R-:W-:Y:S01]  /*1870*/  LOP3.LUT R0, R3, 0x80000000, R0, 0x48, !PT ;  /* 0x8000000003007812 */ /* 0x000fe200078e4800 */
[----:B------:R-:W-:Y:S06]  /*1880*/  BRA `(.L_x_285) ;  /* 0x00000000000c7947 */ /* 0x000fec0003800000 */
.L_x_278:
[----:B------:R-:W0:Y:S01]  /*1890*/  MUFU.RSQ R0, -QNAN ;  /* 0xffc0000000007908 */ /* 0x000e220000001400 */
[----:B------:R-:W-:Y:S05]  /*18a0*/  BRA `(.L_x_285) ;  /* 0x0000000000047947 */ /* 0x000fea0003800000 */
.L_x_277:
[----:B------:R-:W-:-:S07]  /*18b0*/  FADD.FTZ R0, R0, R3 ;  /* 0x0000000300007221 */ /* 0x000fce0000010000 */
.L_x_285:
[----:B------:R-:W-:Y:S05]  /*18c0*/  BSYNC.RECONVERGENT B1 ;  /* 0x0000000000017941 */ /* 0x000fea0003800200 */
.L_x_275:
[----:B------:R-:W-:-:S04]  /*18d0*/  IMAD.MOV.U32 R9, RZ, RZ, 0x0 ;  /* 0x00000000ff097424 */ /* 0x000fc800078e00ff */
[----:B0-----:R-:W-:Y:S05]  /*18e0*/  RET.REL.NODEC R8 `(_ZN8pygpukit3ops2nn20layernorm_f32_kernelEPKfS3_S3_Pfmmf) ;  /* 0xffffffe408c47950 */ /* 0x001fea0003c3ffff */
.L_x_286:
        /* <DEDUP_REMOVED lines=9> */
.L_x_296:


//--------------------- .nv.shared._ZN8pygpukit3ops2nn19rmsnorm_bf16_kernelEPK13__nv_bfloat16S4_PS2_mmf --------------------------
	.section	.nv.shared._ZN8pygpukit3ops2nn19rmsnorm_bf16_kernelEPK13__nv_bfloat16S4_PS2_mmf,"aw",@nobits
	.sectionflags	@""
	.align	4
.nv.shared._ZN8pygpukit3ops2nn19rmsnorm_bf16_kernelEPK13__nv_bfloat16S4_PS2_mmf:
	.zero		1156


//--------------------- .nv.shared.reserved.0     --------------------------
	.section	.nv.shared.reserved.0,"aw",@nobits
	.weak		__nv_reservedSMEM_offset_0_alias
	.size		__nv_reservedSMEM_offset_0_alias, 0, 64
	.other		__nv_reservedSMEM_offset_0_alias,@"STO_CUDA_RESERVED_SHARED STV_DEFAULT"
__nv_reservedSMEM_offset_0_alias:
	.zero		0
	.zero		64


//--------------------- .nv.shared._ZN8pygpukit3ops2nn18rmsnorm_f16_kernelEPK6__halfS4_PS2_mmf --------------------------
	.section	.nv.shared._ZN8pygpukit3ops2nn18rmsnorm_f16_kernelEPK6__halfS4_PS2_mmf,"aw",@nobits
	.sectionflags	@""
	.align	4
.nv.shared._ZN8pygpukit3ops2nn18rmsnorm_f16_kernelEPK6__halfS4_PS2_mmf:
	.zero		1156


//--------------------- .nv.shared._ZN8pygpukit3ops2nn18rmsnorm_f64_kernelEPKdS3_Pdmmd --------------------------
	.section	.nv.shared._ZN8pygpukit3ops2nn18rmsnorm_f64_kernelEPKdS3_Pdmmd,"aw",@nobits
	.sectionflags	@""
	.align	8
.nv.shared._ZN8pygpukit3ops2nn18rmsnorm_f64_kernelEPKdS3_Pdmmd:
	.zero		1288


//--------------------- .nv.shared._ZN8pygpukit3ops2nn18rmsnorm_f32_kernelEPKfS3_Pfmmf --------------------------
	.section	.nv.shared._ZN8pygpukit3ops2nn18rmsnorm_f32_kernelEPKfS3_Pfmmf,"aw",@nobits
	.sectionflags	@""
	.align	4
.nv.shared._ZN8pygpukit3ops2nn18rmsnorm_f32_kernelEPKfS3_Pfmmf:
	.zero		1156


//--------------------- .nv.shared._ZN8pygpukit3ops2nn21layernorm_bf16_kernelEPK13__nv_bfloat16S4_S4_PS2_mmf --------------------------
	.section	.nv.shared._ZN8pygpukit3ops2nn21layernorm_bf16_kernelEPK13__nv_bfloat16S4_S4_PS2_mmf,"aw",@nobits
	.sectionflags	@""
	.align	4
.nv.shared._ZN8pygpukit3ops2nn21layernorm_bf16_kernelEPK13__nv_bfloat16S4_S4_PS2_mmf:
	.zero		1160


//--------------------- .nv.shared._ZN8pygpukit3ops2nn20layernorm_f16_kernelEPK6__halfS4_S4_PS2_mmf --------------------------
	.section	.nv.shared._ZN8pygpukit3ops2nn20layernorm_f16_kernelEPK6__halfS4_S4_PS2_mmf,"aw",@nobits
	.sectionflags	@""
	.align	4
.nv.shared._ZN8pygpukit3ops2nn20layernorm_f16_kernelEPK6__halfS4_S4_PS2_mmf:
	.zero		1160


//--------------------- .nv.shared._ZN8pygpukit3ops2nn20layernorm_f64_kernelEPKdS3_S3_Pdmmd --------------------------
	.section	.nv.shared._ZN8pygpukit3ops2nn20layernorm_f64_kernelEPKdS3_S3_Pdmmd,"aw",@nobits
	.sectionflags	@""
	.align	8
.nv.shared._ZN8pygpukit3ops2nn20layernorm_f64_kernelEPKdS3_S3_Pdmmd:
	.zero		1296


//--------------------- .nv.shared._ZN8pygpukit3ops2nn20layernorm_f32_kernelEPKfS3_S3_Pfmmf --------------------------
	.section	.nv.shared._ZN8pygpukit3ops2nn20layernorm_f32_kernelEPKfS3_S3_Pfmmf,"aw",@nobits
	.sectionflags	@""
	.align	4
.nv.shared._ZN8pygpukit3ops2nn20layernorm_f32_kernelEPKfS3_S3_Pfmmf:
	.zero		1160


//--------------------- .nv.constant0._ZN8pygpukit3ops2nn19rmsnorm_bf16_kernelEPK13__nv_bfloat16S4_PS2_mmf --------------------------
	.section	.nv.constant0._ZN8pygpukit3ops2nn19rmsnorm_bf16_kernelEPK13__nv_bfloat16S4_PS2_mmf,"a",@progbits
	.sectionflags	@""
	.align	4
.nv.constant0._ZN8pygpukit3ops2nn19rmsnorm_bf16_kernelEPK13__nv_bfloat16S4_PS2_mmf:
	.zero		940


//--------------------- .nv.constant0._ZN8pygpukit3ops2nn18rmsnorm_f16_kernelEPK6__halfS4_PS2_mmf --------------------------
	.section	.nv.constant0._ZN8pygpukit3ops2nn18rmsnorm_f16_kernelEPK6__halfS4_PS2_mmf,"a",@progbits
	.sectionflags	@""
	.align	4
.nv.constant0._ZN8pygpukit3ops2nn18rmsnorm_f16_kernelEPK6__halfS4_PS2_mmf:
	.zero		940


//--------------------- .nv.constant0._ZN8pygpukit3ops2nn18rmsnorm_f64_kernelEPKdS3_Pdmmd --------------------------
	.section	.nv.constant0._ZN8pygpukit3ops2nn18rmsnorm_f64_kernelEPKdS3_Pdmmd,"a",@progbits
	.sectionflags	@""
	.align	4
.nv.constant0._ZN8pygpukit3ops2nn18rmsnorm_f64_kernelEPKdS3_Pdmmd:
	.zero		944


//--------------------- .nv.constant0._ZN8pygpukit3ops2nn18rmsnorm_f32_kernelEPKfS3_Pfmmf --------------------------
	.section	.nv.constant0._ZN8pygpukit3ops2nn18rmsnorm_f32_kernelEPKfS3_Pfmmf,"a",@progbits
	.sectionflags	@""
	.align	4
.nv.constant0._ZN8pygpukit3ops2nn18rmsnorm_f32_kernelEPKfS3_Pfmmf:
	.zero		940


//--------------------- .nv.constant0._ZN8pygpukit3ops2nn21layernorm_bf16_kernelEPK13__nv_bfloat16S4_S4_PS2_mmf --------------------------
	.section	.nv.constant0._ZN8pygpukit3ops2nn21layernorm_bf16_kernelEPK13__nv_bfloat16S4_S4_PS2_mmf,"a",@progbits
	.sectionflags	@""
	.align	4
.nv.constant0._ZN8pygpukit3ops2nn21layernorm_bf16_kernelEPK13__nv_bfloat16S4_S4_PS2_mmf:
	.zero		948


//--------------------- .nv.constant0._ZN8pygpukit3ops2nn20layernorm_f16_kernelEPK6__halfS4_S4_PS2_mmf --------------------------
	.section	.nv.constant0._ZN8pygpukit3ops2nn20layernorm_f16_kernelEPK6__halfS4_S4_PS2_mmf,"a",@progbits
	.sectionflags	@""
	.align	4
.nv.constant0._ZN8pygpukit3ops2nn20layernorm_f16_kernelEPK6__halfS4_S4_PS2_mmf:
	.zero		948


//--------------------- .nv.constant0._ZN8pygpukit3ops2nn20layernorm_f64_kernelEPKdS3_S3_Pdmmd --------------------------
	.section	.nv.constant0._ZN8pygpukit3ops2nn20layernorm_f64_kernelEPKdS3_S3_Pdmmd,"a",@progbits
	.sectionflags	@""
	.align	4
.nv.constant0._ZN8pygpukit3ops2nn20layernorm_f64_kernelEPKdS3_S3_Pdmmd:
	.zero		952


//--------------------- .nv.constant0._ZN8pygpukit3ops2nn20layernorm_f32_kernelEPKfS3_S3_Pfmmf --------------------------
	.section	.nv.constant0._ZN8pygpukit3ops2nn20layernorm_f32_kernelEPKfS3_S3_Pfmmf,"a",@progbits
	.sectionflags	@""
	.align	4
.nv.constant0._ZN8pygpukit3ops2nn20layernorm_f32_kernelEPKfS3_S3_Pfmmf:
	.zero		948


//--------------------- SYMBOLS --------------------------

	.type		.nv.reservedSmem.offset0,@object
	.size		.nv.reservedSmem.offset0,0x4
	.type		.nv.reservedSmem.cap,@object
	.size		.nv.reservedSmem.cap,0x4
